	.target	sm_90a

	.elftype	@"ET_EXEC"


//--------------------- .note.nv.tkinfo           --------------------------
	.section	.note.nv.tkinfo,"",@"SHT_NOTE"
	.sectionflags	@"SHF_NOTE_NV_TKINFO"
	.tkinfo
        /*0018*/ 	.word	0x00000002
        /*0030*/ 	.string	""
        /*0030*/ 	.string	"ptxas"
        /*0030*/ 	.string	"Cuda compilation tools, release 13.0, V13.0.88"
        /*0030*/ 	.string	"Build cuda_13.0.r13.0/compiler.36424714_0"
        /*0030*/ 	.string	"-arch sm_90a -m 64 "



//--------------------- .note.nv.cuinfo           --------------------------
	.section	.note.nv.cuinfo,"",@"SHT_NOTE"
	.sectionflags	@"SHF_NOTE_NV_CUINFO"
        /*0018*/ 	.short	0x0002
        /*001a*/ 	.short	0x005a
        /*001c*/ 	.short	0x0082
	.zero		2


//--------------------- .nv.info                  --------------------------
	.section	.nv.info,"",@"SHT_CUDA_INFO"
	.align	4


	//----- nvinfo : EIATTR_REGCOUNT
	.align		4
        /*0000*/ 	.byte	0x04, 0x2f
        /*0002*/ 	.short	(.L_12 - .L_11)
	.align		4
.L_11:
        /*0004*/ 	.word	index@(_ZN7cutlass13device_kernelINS_4conv6kernel13ConvUniversalINS1_16ConvProblemShapeILNS1_8OperatorE0ELi2EEENS1_10collective14CollectiveConvINS1_46MainloopSm90TmaGmmaWarpSpecializedImplicitGemmILS5_0ELi2ELi2EN4cute5tupleIJNSA_1CILi2EEENSC_ILi1EEESE_EEENS1_36KernelImplicitTmaWarpSpecializedSm90ELi1EEENSB_IJNSC_ILi256EEENSC_ILi64EEENSB_IJSJ_EEEEEENS_10tfloat32_tESM_NSA_8TiledMMAINSA_8MMA_AtomIJNSA_4SM904GMMA29MMA_64x64x8_F32TF32TF32_SS_TNILNSQ_7ScaleInE1ELSS_1EEEEEENSA_6LayoutINSB_IJSE_SE_SE_EEENSB_IJNSC_ILi0EEESX_SX_EEEEENSB_IJNSA_10UnderscoreES10_S10_EEEEENS7_6detail26Sm90ImplicitGemmTileTraitsINSA_20SM90_TMA_LOAD_IM2COLENSA_14ComposedLayoutINSA_7SwizzleILi3ELi4ELi3EEENSA_18smem_ptr_flag_bitsILi32EEENSV_INSB_IJNSB_IJNSC_ILi8EEENSC_ILi32EEEEEENSB_IJS1C_SD_EEENSB_IJSE_SD_EEEEEENSB_IJNSB_IJS1C_NSC_ILi512EEEEEENSB_IJSE_SI_EEENSB_IJSX_NSC_ILi16384EEEEEEEEEEEEEvEENS14_INSA_23SM90_TMA_LOAD_MULTICASTENS16_IS18_S1A_NSV_INSB_IJNSB_IJS1B_S1B_EEES1E_S1F_EEENSB_IJS1I_S1J_NSB_IJSX_NSC_ILi4096EEEEEEEEEEEEEvEEEENS_8epilogue10collective6detail29Sm90TmaWarpSpecializedAdapterINS21_15DefaultEpilogueISM_NSB_IJNSB_IJlllEEESE_SX_EEES26_NS20_6thread17LinearCombinationISM_Li1EffLNS27_9ScaleType4KindE0ELNS_15FloatRoundStyleE2ESM_EENS_4gemm15EpilogueDefaultEEEEEvvEEEEvNT_6ParamsE)
        /*0008*/ 	.word	0x0000009a


	//----- nvinfo : EIATTR_FRAME_SIZE
	.align		4
.L_12:
        /*000c*/ 	.byte	0x04, 0x11
        /*000e*/ 	.short	(.L_14 - .L_13)
	.align		4
.L_13:
        /*0010*/ 	.word	index@(_ZN7cutlass13device_kernelINS_4conv6kernel13ConvUniversalINS1_16ConvProblemShapeILNS1_8OperatorE0ELi2EEENS1_10collective14CollectiveConvINS1_46MainloopSm90TmaGmmaWarpSpecializedImplicitGemmILS5_0ELi2ELi2EN4cute5tupleIJNSA_1CILi2EEENSC_ILi1EEESE_EEENS1_36KernelImplicitTmaWarpSpecializedSm90ELi1EEENSB_IJNSC_ILi256EEENSC_ILi64EEENSB_IJSJ_EEEEEENS_10tfloat32_tESM_NSA_8TiledMMAINSA_8MMA_AtomIJNSA_4SM904GMMA29MMA_64x64x8_F32TF32TF32_SS_TNILNSQ_7ScaleInE1ELSS_1EEEEEENSA_6LayoutINSB_IJSE_SE_SE_EEENSB_IJNSC_ILi0EEESX_SX_EEEEENSB_IJNSA_10UnderscoreES10_S10_EEEEENS7_6detail26Sm90ImplicitGemmTileTraitsINSA_20SM90_TMA_LOAD_IM2COLENSA_14ComposedLayoutINSA_7SwizzleILi3ELi4ELi3EEENSA_18smem_ptr_flag_bitsILi32EEENSV_INSB_IJNSB_IJNSC_ILi8EEENSC_ILi32EEEEEENSB_IJS1C_SD_EEENSB_IJSE_SD_EEEEEENSB_IJNSB_IJS1C_NSC_ILi512EEEEEENSB_IJSE_SI_EEENSB_IJSX_NSC_ILi16384EEEEEEEEEEEEEvEENS14_INSA_23SM90_TMA_LOAD_MULTICASTENS16_IS18_S1A_NSV_INSB_IJNSB_IJS1B_S1B_EEES1E_S1F_EEENSB_IJS1I_S1J_NSB_IJSX_NSC_ILi4096EEEEEEEEEEEEEvEEEENS_8epilogue10collective6detail29Sm90TmaWarpSpecializedAdapterINS21_15DefaultEpilogueISM_NSB_IJNSB_IJlllEEESE_SX_EEES26_NS20_6thread17LinearCombinationISM_Li1EffLNS27_9ScaleType4KindE0ELNS_15FloatRoundStyleE2ESM_EENS_4gemm15EpilogueDefaultEEEEEvvEEEEvNT_6ParamsE)
        /*0014*/ 	.word	0x00000000


	//----- nvinfo : EIATTR_MIN_STACK_SIZE
	.align		4
.L_14:
        /*0018*/ 	.byte	0x04, 0x12
        /*001a*/ 	.short	(.L_16 - .L_15)
	.align		4
.L_15:
        /*001c*/ 	.word	index@(_ZN7cutlass13device_kernelINS_4conv6kernel13ConvUniversalINS1_16ConvProblemShapeILNS1_8OperatorE0ELi2EEENS1_10collective14CollectiveConvINS1_46MainloopSm90TmaGmmaWarpSpecializedImplicitGemmILS5_0ELi2ELi2EN4cute5tupleIJNSA_1CILi2EEENSC_ILi1EEESE_EEENS1_36KernelImplicitTmaWarpSpecializedSm90ELi1EEENSB_IJNSC_ILi256EEENSC_ILi64EEENSB_IJSJ_EEEEEENS_10tfloat32_tESM_NSA_8TiledMMAINSA_8MMA_AtomIJNSA_4SM904GMMA29MMA_64x64x8_F32TF32TF32_SS_TNILNSQ_7ScaleInE1ELSS_1EEEEEENSA_6LayoutINSB_IJSE_SE_SE_EEENSB_IJNSC_ILi0EEESX_SX_EEEEENSB_IJNSA_10UnderscoreES10_S10_EEEEENS7_6detail26Sm90ImplicitGemmTileTraitsINSA_20SM90_TMA_LOAD_IM2COLENSA_14ComposedLayoutINSA_7SwizzleILi3ELi4ELi3EEENSA_18smem_ptr_flag_bitsILi32EEENSV_INSB_IJNSB_IJNSC_ILi8EEENSC_ILi32EEEEEENSB_IJS1C_SD_EEENSB_IJSE_SD_EEEEEENSB_IJNSB_IJS1C_NSC_ILi512EEEEEENSB_IJSE_SI_EEENSB_IJSX_NSC_ILi16384EEEEEEEEEEEEEvEENS14_INSA_23SM90_TMA_LOAD_MULTICASTENS16_IS18_S1A_NSV_INSB_IJNSB_IJS1B_S1B_EEES1E_S1F_EEENSB_IJS1I_S1J_NSB_IJSX_NSC_ILi4096EEEEEEEEEEEEEvEEEENS_8epilogue10collective6detail29Sm90TmaWarpSpecializedAdapterINS21_15DefaultEpilogueISM_NSB_IJNSB_IJlllEEESE_SX_EEES26_NS20_6thread17LinearCombinationISM_Li1EffLNS27_9ScaleType4KindE0ELNS_15FloatRoundStyleE2ESM_EENS_4gemm15EpilogueDefaultEEEEEvvEEEEvNT_6ParamsE)
        /*0020*/ 	.word	0x00000000
.L_16:


//--------------------- .nv.compat                --------------------------
	.section	.nv.compat,"",@"SHT_CUDA_COMPAT_INFO"
	.align	4
        /*0000*/ 	.byte	0x02, 0x09, 0x01, 0x00, 0x02, 0x02, 0x04, 0x00, 0x02, 0x05, 0x05, 0x00, 0x03, 0x07, 0x01, 0x01
        /*0010*/ 	.byte	0x02, 0x03, 0x01, 0x00, 0x02, 0x06, 0x01, 0x00, 0x04, 0x0b, 0x08, 0x00, 0x00, 0x00, 0x00, 0x00
        /*0020*/ 	.byte	0x00, 0x00, 0x00, 0x00


//--------------------- .nv.info._ZN7cutlass13device_kernelINS_4conv6kernel13ConvUniversalINS1_16ConvProblemShapeILNS1_8OperatorE0ELi2EEENS1_10collective14CollectiveConvINS1_46MainloopSm90TmaGmmaWarpSpecializedImplicitGemmILS5_0ELi2ELi2EN4cute5tupleIJNSA_1CILi2EEENSC_ILi1EEESE_EEENS1_36KernelImplicitTmaWarpSpecializedSm90ELi1EEENSB_IJNSC_ILi256EEENSC_ILi64EEENSB_IJSJ_EEEEEENS_10tfloat32_tESM_NSA_8TiledMMAINSA_8MMA_AtomIJNSA_4SM904GMMA29MMA_64x64x8_F32TF32TF32_SS_TNILNSQ_7ScaleInE1ELSS_1EEEEEENSA_6LayoutINSB_IJSE_SE_SE_EEENSB_IJNSC_ILi0EEESX_SX_EEEEENSB_IJNSA_10UnderscoreES10_S10_EEEEENS7_6detail26Sm90ImplicitGemmTileTraitsINSA_20SM90_TMA_LOAD_IM2COLENSA_14ComposedLayoutINSA_7SwizzleILi3ELi4ELi3EEENSA_18smem_ptr_flag_bitsILi32EEENSV_INSB_IJNSB_IJNSC_ILi8EEENSC_ILi32EEEEEENSB_IJS1C_SD_EEENSB_IJSE_SD_EEEEEENSB_IJNSB_IJS1C_NSC_ILi512EEEEEENSB_IJSE_SI_EEENSB_IJSX_NSC_ILi16384EEEEEEEEEEEEEvEENS14_INSA_23SM90_TMA_LOAD_MULTICASTENS16_IS18_S1A_NSV_INSB_IJNSB_IJS1B_S1B_EEES1E_S1F_EEENSB_IJS1I_S1J_NSB_IJSX_NSC_ILi4096EEEEEEEEEEEEEvEEEENS_8epilogue10collective6detail29Sm90TmaWarpSpecializedAdapterINS21_15DefaultEpilogueISM_NSB_IJNSB_IJlllEEESE_SX_EEES26_NS20_6thread17LinearCombinationISM_Li1EffLNS27_9ScaleType4KindE0ELNS_15FloatRoundStyleE2ESM_EENS_4gemm15EpilogueDefaultEEEEEvvEEEEvNT_6ParamsE --------------------------
	.section	.nv.info._ZN7cutlass13device_kernelINS_4conv6kernel13ConvUniversalINS1_16ConvProblemShapeILNS1_8OperatorE0ELi2EEENS1_10collective14CollectiveConvINS1_46MainloopSm90TmaGmmaWarpSpecializedImplicitGemmILS5_0ELi2ELi2EN4cute5tupleIJNSA_1CILi2EEENSC_ILi1EEESE_EEENS1_36KernelImplicitTmaWarpSpecializedSm90ELi1EEENSB_IJNSC_ILi256EEENSC_ILi64EEENSB_IJSJ_EEEEEENS_10tfloat32_tESM_NSA_8TiledMMAINSA_8MMA_AtomIJNSA_4SM904GMMA29MMA_64x64x8_F32TF32TF32_SS_TNILNSQ_7ScaleInE1ELSS_1EEEEEENSA_6LayoutINSB_IJSE_SE_SE_EEENSB_IJNSC_ILi0EEESX_SX_EEEEENSB_IJNSA_10UnderscoreES10_S10_EEEEENS7_6detail26Sm90ImplicitGemmTileTraitsINSA_20SM90_TMA_LOAD_IM2COLENSA_14ComposedLayoutINSA_7SwizzleILi3ELi4ELi3EEENSA_18smem_ptr_flag_bitsILi32EEENSV_INSB_IJNSB_IJNSC_ILi8EEENSC_ILi32EEEEEENSB_IJS1C_SD_EEENSB_IJSE_SD_EEEEEENSB_IJNSB_IJS1C_NSC_ILi512EEEEEENSB_IJSE_SI_EEENSB_IJSX_NSC_ILi16384EEEEEEEEEEEEEvEENS14_INSA_23SM90_TMA_LOAD_MULTICASTENS16_IS18_S1A_NSV_INSB_IJNSB_IJS1B_S1B_EEES1E_S1F_EEENSB_IJS1I_S1J_NSB_IJSX_NSC_ILi4096EEEEEEEEEEEEEvEEEENS_8epilogue10collective6detail29Sm90TmaWarpSpecializedAdapterINS21_15DefaultEpilogueISM_NSB_IJNSB_IJlllEEESE_SX_EEES26_NS20_6thread17LinearCombinationISM_Li1EffLNS27_9ScaleType4KindE0ELNS_15FloatRoundStyleE2ESM_EENS_4gemm15EpilogueDefaultEEEEEvvEEEEvNT_6ParamsE,"",@"SHT_CUDA_INFO"
	.sectionflags	@""
	.align	4


	//----- nvinfo : EIATTR_CUDA_API_VERSION
	.align		4
        /*0000*/ 	.byte	0x04, 0x37
        /*0002*/ 	.short	(.L_18 - .L_17)
.L_17:
        /*0004*/ 	.word	0x00000082


	//----- nvinfo : EIATTR_KPARAM_INFO
	.align		4
.L_18:
        /*0008*/ 	.byte	0x04, 0x17
        /*000a*/ 	.short	(.L_20 - .L_19)
.L_19:
        /*000c*/ 	.word	0x00000000
        /*0010*/ 	.short	0x0000
        /*0012*/ 	.short	0x0070
        /*0014*/ 	.byte	0x00, 0xf0, 0x01, 0x0e


	//----- nvinfo : EIATTR_SPARSE_MMA_MASK
	.align		4
.L_20:
        /*0018*/ 	.byte	0x03, 0x50
        /*001a*/ 	.short	0x0000


	//----- nvinfo : EIATTR_MAXREG_COUNT
	.align		4
        /*001c*/ 	.byte	0x03, 0x1b
        /*001e*/ 	.short	0x00ff


	//----- nvinfo : EIATTR_NUM_BARRIERS
	.align		4
        /*0020*/ 	.byte	0x02, 0x4c
        /*0022*/ 	.byte	0x01
	.zero		1


	//----- nvinfo : EIATTR_MERCURY_ISA_VERSION
	.align		4
        /*0024*/ 	.byte	0x03, 0x5f
        /*0026*/ 	.short	0x0101


	//----- nvinfo : EIATTR_COOP_GROUP_MASK_REGIDS
	.align		4
        /*0028*/ 	.byte	0x04, 0x29
        /*002a*/ 	.short	(.L_22 - .L_21)


	//   ....[0]....
.L_21:
        /*002c*/ 	.word	0xffffffff


	//   ....[1]....
        /*0030*/ 	.word	0xffffffff


	//   ....[2]....
        /*0034*/ 	.word	0xffffffff


	//   ....[3]....
        /*0038*/ 	.word	0xffffffff


	//----- nvinfo : EIATTR_COOP_GROUP_INSTR_OFFSETS
	.align		4
.L_22:
        /*003c*/ 	.byte	0x04, 0x28
        /*003e*/ 	.short	(.L_24 - .L_23)


	//   ....[0]....
.L_23:
        /*0040*/ 	.word	0x00000070


	//   ....[1]....
        /*0044*/ 	.word	0x00000080


	//   ....[2]....
        /*0048*/ 	.word	0x00000140


	//   ....[3]....
        /*004c*/ 	.word	0x00000660


	//----- nvinfo : EIATTR_MBARRIER_INSTR_OFFSETS
	.align		4
.L_24:
        /*0050*/ 	.byte	0x04, 0x39
        /*0052*/ 	.short	(.L_26 - .L_25)


	//   ....[0]....
.L_25:
        /*0054*/ 	.word	0x000002f0
        /*0058*/ 	.word	0x000000ff
        /*005c*/ 	.word	0x00028000
        /*0060*/ 	.short	0x0100
        /*0062*/ 	.byte	0x08
	.zero		1


	//   ....[1]....
        /*0064*/ 	.word	0x00000300
        /*0068*/ 	.word	0x000000ff
        /*006c*/ 	.word	0x00028010
        /*0070*/ 	.short	0x0100
        /*0072*/ 	.byte	0x08
	.zero		1


	//   ....[2]....
        /*0074*/ 	.word	0x00000310
        /*0078*/ 	.word	0x000000ff
        /*007c*/ 	.word	0x00028008
        /*0080*/ 	.short	0x0100
        /*0082*/ 	.byte	0x08
	.zero		1


	//   ....[3]....
        /*0084*/ 	.word	0x00000320
        /*0088*/ 	.word	0x000000ff
        /*008c*/ 	.word	0x00028018
        /*0090*/ 	.short	0x0100
        /*0092*/ 	.byte	0x08
	.zero		1


	//   ....[4]....
        /*0094*/ 	.word	0x00000ec0
        /*0098*/ 	.word	0x00000006
        /*009c*/ 	.word	0x00028000
        /*00a0*/ 	.short	0x010a
        /*00a2*/ 	.byte	0x3f
	.zero		1


	//   ....[5]....
        /*00a4*/ 	.word	0x000019a0
        /*00a8*/ 	.word	0x00000008
        /*00ac*/ 	.word	0x00028000
        /*00b0*/ 	.short	0x010a
        /*00b2*/ 	.byte	0x3f
	.zero		1


	//   ....[6]....
        /*00b4*/ 	.word	0x00002330
        /*00b8*/ 	.word	0x00000007
        /*00bc*/ 	.word	0x00000000
        /*00c0*/ 	.short	0x0101
        /*00c2*/ 	.byte	0x3f
	.zero		1


	//   ....[7]....
        /*00c4*/ 	.word	0x00002510
        /*00c8*/ 	.word	0x00000003
        /*00cc*/ 	.word	0x00000000
        /*00d0*/ 	.short	0x0101
        /*00d2*/ 	.byte	0x3f
	.zero		1


	//   ....[8]....
        /*00d4*/ 	.word	0x0000cc60
        /*00d8*/ 	.word	0x0000000c
        /*00dc*/ 	.word	0x00028010
        /*00e0*/ 	.short	0x010a
        /*00e2*/ 	.byte	0x3f
	.zero		1


	//   ....[9]....
        /*00e4*/ 	.word	0x00012e40
        /*00e8*/ 	.word	0x00000005
        /*00ec*/ 	.word	0x00000000
        /*00f0*/ 	.short	0x010a
        /*00f2*/ 	.byte	0x3f
	.zero		1


	//   ....[10]....
        /*00f4*/ 	.word	0x00012ef0
        /*00f8*/ 	.word	0x00000003
        /*00fc*/ 	.word	0x00000000
        /*0100*/ 	.short	0x010a
        /*0102*/ 	.byte	0x3f
	.zero		1


	//----- nvinfo : EIATTR_NUM_MBARRIERS
	.align		4
.L_26:
        /*0104*/ 	.byte	0x03, 0x38
        /*0106*/ 	.short	0x0004


	//----- nvinfo : EIATTR_EXIT_INSTR_OFFSETS
	.align		4
        /*0108*/ 	.byte	0x04, 0x1c
        /*010a*/ 	.short	(.L_28 - .L_27)


	//   ....[0]....
.L_27:
        /*010c*/ 	.word	0x000009f0


	//   ....[1]....
        /*0110*/ 	.word	0x00002670


	//   ....[2]....
        /*0114*/ 	.word	0x000095b0


	//   ....[3]....
        /*0118*/ 	.word	0x000095e0


	//   ....[4]....
        /*011c*/ 	.word	0x0000c7f0


	//   ....[5]....
        /*0120*/ 	.word	0x0000c820


	//   ....[6]....
        /*0124*/ 	.word	0x0000c840


	//   ....[7]....
        /*0128*/ 	.word	0x00012d50


	//   ....[8]....
        /*012c*/ 	.word	0x00012f20


	//----- nvinfo : EIATTR_MAX_THREADS
	.align		4
.L_28:
        /*0130*/ 	.byte	0x04, 0x05
        /*0132*/ 	.short	(.L_30 - .L_29)
.L_29:
        /*0134*/ 	.word	0x00000100
        /*0138*/ 	.word	0x00000001
        /*013c*/ 	.word	0x00000001


	//----- nvinfo : EIATTR_CRS_STACK_SIZE
	.align		4
.L_30:
        /*0140*/ 	.byte	0x04, 0x1e
        /*0142*/ 	.short	(.L_32 - .L_31)
.L_31:
        /*0144*/ 	.word	0x00000000


	//----- nvinfo : EIATTR_CBANK_PARAM_SIZE
	.align		4
.L_32:
        /*0148*/ 	.byte	0x03, 0x19
        /*014a*/ 	.short	0x03f0


	//----- nvinfo : EIATTR_PARAM_CBANK
	.align		4
        /*014c*/ 	.byte	0x04, 0x0a
        /*014e*/ 	.short	(.L_34 - .L_33)
	.align		4
.L_33:
        /*0150*/ 	.word	index@(.nv.constant0._ZN7cutlass13device_kernelINS_4conv6kernel13ConvUniversalINS1_16ConvProblemShapeILNS1_8OperatorE0ELi2EEENS1_10collective14CollectiveConvINS1_46MainloopSm90TmaGmmaWarpSpecializedImplicitGemmILS5_0ELi2ELi2EN4cute5tupleIJNSA_1CILi2EEENSC_ILi1EEESE_EEENS1_36KernelImplicitTmaWarpSpecializedSm90ELi1EEENSB_IJNSC_ILi256EEENSC_ILi64EEENSB_IJSJ_EEEEEENS_10tfloat32_tESM_NSA_8TiledMMAINSA_8MMA_AtomIJNSA_4SM904GMMA29MMA_64x64x8_F32TF32TF32_SS_TNILNSQ_7ScaleInE1ELSS_1EEEEEENSA_6LayoutINSB_IJSE_SE_SE_EEENSB_IJNSC_ILi0EEESX_SX_EEEEENSB_IJNSA_10UnderscoreES10_S10_EEEEENS7_6detail26Sm90ImplicitGemmTileTraitsINSA_20SM90_TMA_LOAD_IM2COLENSA_14ComposedLayoutINSA_7SwizzleILi3ELi4ELi3EEENSA_18smem_ptr_flag_bitsILi32EEENSV_INSB_IJNSB_IJNSC_ILi8EEENSC_ILi32EEEEEENSB_IJS1C_SD_EEENSB_IJSE_SD_EEEEEENSB_IJNSB_IJS1C_NSC_ILi512EEEEEENSB_IJSE_SI_EEENSB_IJSX_NSC_ILi16384EEEEEEEEEEEEEvEENS14_INSA_23SM90_TMA_LOAD_MULTICASTENS16_IS18_S1A_NSV_INSB_IJNSB_IJS1B_S1B_EEES1E_S1F_EEENSB_IJS1I_S1J_NSB_IJSX_NSC_ILi4096EEEEEEEEEEEEEvEEEENS_8epilogue10collective6detail29Sm90TmaWarpSpecializedAdapterINS21_15DefaultEpilogueISM_NSB_IJNSB_IJlllEEESE_SX_EEES26_NS20_6thread17LinearCombinationISM_Li1EffLNS27_9ScaleType4KindE0ELNS_15FloatRoundStyleE2ESM_EENS_4gemm15EpilogueDefaultEEEEEvvEEEEvNT_6ParamsE)
        /*0154*/ 	.short	0x0210
        /*0156*/ 	.short	0x03f0


	//----- nvinfo : EIATTR_SW_WAR
	.align		4
.L_34:
        /*0158*/ 	.byte	0x04, 0x36
        /*015a*/ 	.short	(.L_36 - .L_35)
.L_35:
        /*015c*/ 	.word	0x00000008
.L_36:


//--------------------- .nv.callgraph             --------------------------
	.section	.nv.callgraph,"",@"SHT_CUDA_CALLGRAPH"
	.align	4
	.sectionentsize	8
	.align		4
        /*0000*/ 	.word	0x00000000
	.align		4
        /*0004*/ 	.word	0xffffffff
	.align		4
        /*0008*/ 	.word	0x00000000
	.align		4
        /*000c*/ 	.word	0xfffffffe
	.align		4
        /*0010*/ 	.word	0x00000000
	.align		4
        /*0014*/ 	.word	0xfffffffd
	.align		4
        /*0018*/ 	.word	0x00000000
	.align		4
        /*001c*/ 	.word	0xfffffffc


//--------------------- .nv.constant4             --------------------------
	.section	.nv.constant4,"a",@progbits
	.align	8
	.align		8
.nv.constant4:
        /*0000*/ 	.dword	_ZN39_INTERNAL_59a51e91_4_k_cu_2ff3d302_29654cuda3std3__45__cpo5beginE
	.align		8
        /*0008*/ 	.dword	_ZN39_INTERNAL_59a51e91_4_k_cu_2ff3d302_29654cuda3std3__45__cpo3endE
	.align		8
        /*0010*/ 	.dword	_ZN39_INTERNAL_59a51e91_4_k_cu_2ff3d302_29654cuda3std3__45__cpo6cbeginE
	.align		8
        /*0018*/ 	.dword	_ZN39_INTERNAL_59a51e91_4_k_cu_2ff3d302_29654cuda3std3__45__cpo4cendE
	.align		8
        /*0020*/ 	.dword	_ZN39_INTERNAL_59a51e91_4_k_cu_2ff3d302_29654cuda3std3__441_GLOBAL__N__59a51e91_4_k_cu_2ff3d302_29656ignoreE
	.align		8
        /*0028*/ 	.dword	_ZN39_INTERNAL_59a51e91_4_k_cu_2ff3d302_29654cuda3std3__419piecewise_constructE
	.align		8
        /*0030*/ 	.dword	_ZN39_INTERNAL_59a51e91_4_k_cu_2ff3d302_29654cuda3std3__48in_placeE
	.align		8
        /*0038*/ 	.dword	_ZN39_INTERNAL_59a51e91_4_k_cu_2ff3d302_29654cuda3std6ranges3__45__cpo4swapE
	.align		8
        /*0040*/ 	.dword	_ZN39_INTERNAL_59a51e91_4_k_cu_2ff3d302_29654cuda3std6ranges3__45__cpo9iter_moveE
	.align		8
        /*0048*/ 	.dword	_ZN39_INTERNAL_59a51e91_4_k_cu_2ff3d302_29654cute7productE
	.align		8
        /*0050*/ 	.dword	_ZN39_INTERNAL_59a51e91_4_k_cu_2ff3d302_29654cute1_E


//--------------------- .text._ZN7cutlass13device_kernelINS_4conv6kernel13ConvUniversalINS1_16ConvProblemShapeILNS1_8OperatorE0ELi2EEENS1_10collective14CollectiveConvINS1_46MainloopSm90TmaGmmaWarpSpecializedImplicitGemmILS5_0ELi2ELi2EN4cute5tupleIJNSA_1CILi2EEENSC_ILi1EEESE_EEENS1_36KernelImplicitTmaWarpSpecializedSm90ELi1EEENSB_IJNSC_ILi256EEENSC_ILi64EEENSB_IJSJ_EEEEEENS_10tfloat32_tESM_NSA_8TiledMMAINSA_8MMA_AtomIJNSA_4SM904GMMA29MMA_64x64x8_F32TF32TF32_SS_TNILNSQ_7ScaleInE1ELSS_1EEEEEENSA_6LayoutINSB_IJSE_SE_SE_EEENSB_IJNSC_ILi0EEESX_SX_EEEEENSB_IJNSA_10UnderscoreES10_S10_EEEEENS7_6detail26Sm90ImplicitGemmTileTraitsINSA_20SM90_TMA_LOAD_IM2COLENSA_14ComposedLayoutINSA_7SwizzleILi3ELi4ELi3EEENSA_18smem_ptr_flag_bitsILi32EEENSV_INSB_IJNSB_IJNSC_ILi8EEENSC_ILi32EEEEEENSB_IJS1C_SD_EEENSB_IJSE_SD_EEEEEENSB_IJNSB_IJS1C_NSC_ILi512EEEEEENSB_IJSE_SI_EEENSB_IJSX_NSC_ILi16384EEEEEEEEEEEEEvEENS14_INSA_23SM90_TMA_LOAD_MULTICASTENS16_IS18_S1A_NSV_INSB_IJNSB_IJS1B_S1B_EEES1E_S1F_EEENSB_IJS1I_S1J_NSB_IJSX_NSC_ILi4096EEEEEEEEEEEEEvEEEENS_8epilogue10collective6detail29Sm90TmaWarpSpecializedAdapterINS21_15DefaultEpilogueISM_NSB_IJNSB_IJlllEEESE_SX_EEES26_NS20_6thread17LinearCombinationISM_Li1EffLNS27_9ScaleType4KindE0ELNS_15FloatRoundStyleE2ESM_EENS_4gemm15EpilogueDefaultEEEEEvvEEEEvNT_6ParamsE --------------------------
	.section	.text._ZN7cutlass13device_kernelINS_4conv6kernel13ConvUniversalINS1_16ConvProblemShapeILNS1_8OperatorE0ELi2EEENS1_10collective14CollectiveConvINS1_46MainloopSm90TmaGmmaWarpSpecializedImplicitGemmILS5_0ELi2ELi2EN4cute5tupleIJNSA_1CILi2EEENSC_ILi1EEESE_EEENS1_36KernelImplicitTmaWarpSpecializedSm90ELi1EEENSB_IJNSC_ILi256EEENSC_ILi64EEENSB_IJSJ_EEEEEENS_10tfloat32_tESM_NSA_8TiledMMAINSA_8MMA_AtomIJNSA_4SM904GMMA29MMA_64x64x8_F32TF32TF32_SS_TNILNSQ_7ScaleInE1ELSS_1EEEEEENSA_6LayoutINSB_IJSE_SE_SE_EEENSB_IJNSC_ILi0EEESX_SX_EEEEENSB_IJNSA_10UnderscoreES10_S10_EEEEENS7_6detail26Sm90ImplicitGemmTileTraitsINSA_20SM90_TMA_LOAD_IM2COLENSA_14ComposedLayoutINSA_7SwizzleILi3ELi4ELi3EEENSA_18smem_ptr_flag_bitsILi32EEENSV_INSB_IJNSB_IJNSC_ILi8EEENSC_ILi32EEEEEENSB_IJS1C_SD_EEENSB_IJSE_SD_EEEEEENSB_IJNSB_IJS1C_NSC_ILi512EEEEEENSB_IJSE_SI_EEENSB_IJSX_NSC_ILi16384EEEEEEEEEEEEEvEENS14_INSA_23SM90_TMA_LOAD_MULTICASTENS16_IS18_S1A_NSV_INSB_IJNSB_IJS1B_S1B_EEES1E_S1F_EEENSB_IJS1I_S1J_NSB_IJSX_NSC_ILi4096EEEEEEEEEEEEEvEEEENS_8epilogue10collective6detail29Sm90TmaWarpSpecializedAdapterINS21_15DefaultEpilogueISM_NSB_IJNSB_IJlllEEESE_SX_EEES26_NS20_6thread17LinearCombinationISM_Li1EffLNS27_9ScaleType4KindE0ELNS_15FloatRoundStyleE2ESM_EENS_4gemm15EpilogueDefaultEEEEEvvEEEEvNT_6ParamsE,"ax",@progbits
	.align	128
.text._ZN7cutlass13device_kernelINS_4conv6kernel13ConvUniversalINS1_16ConvProblemShapeILNS1_8OperatorE0ELi2EEENS1_10collective14CollectiveConvINS1_46MainloopSm90TmaGmmaWarpSpecializedImplicitGemmILS5_0ELi2ELi2EN4cute5tupleIJNSA_1CILi2EEENSC_ILi1EEESE_EEENS1_36KernelImplicitTmaWarpSpecializedSm90ELi1EEENSB_IJNSC_ILi256EEENSC_ILi64EEENSB_IJSJ_EEEEEENS_10tfloat32_tESM_NSA_8TiledMMAINSA_8MMA_AtomIJNSA_4SM904GMMA29MMA_64x64x8_F32TF32TF32_SS_TNILNSQ_7ScaleInE1ELSS_1EEEEEENSA_6LayoutINSB_IJSE_SE_SE_EEENSB_IJNSC_ILi0EEESX_SX_EEEEENSB_IJNSA_10UnderscoreES10_S10_EEEEENS7_6detail26Sm90ImplicitGemmTileTraitsINSA_20SM90_TMA_LOAD_IM2COLENSA_14ComposedLayoutINSA_7SwizzleILi3ELi4ELi3EEENSA_18smem_ptr_flag_bitsILi32EEENSV_INSB_IJNSB_IJNSC_ILi8EEENSC_ILi32EEEEEENSB_IJS1C_SD_EEENSB_IJSE_SD_EEEEEENSB_IJNSB_IJS1C_NSC_ILi512EEEEEENSB_IJSE_SI_EEENSB_IJSX_NSC_ILi16384EEEEEEEEEEEEEvEENS14_INSA_23SM90_TMA_LOAD_MULTICASTENS16_IS18_S1A_NSV_INSB_IJNSB_IJS1B_S1B_EEES1E_S1F_EEENSB_IJS1I_S1J_NSB_IJSX_NSC_ILi4096EEEEEEEEEEEEEvEEEENS_8epilogue10collective6detail29Sm90TmaWarpSpecializedAdapterINS21_15DefaultEpilogueISM_NSB_IJNSB_IJlllEEESE_SX_EEES26_NS20_6thread17LinearCombinationISM_Li1EffLNS27_9ScaleType4KindE0ELNS_15FloatRoundStyleE2ESM_EENS_4gemm15EpilogueDefaultEEEEEvvEEEEvNT_6ParamsE:
        .type           _ZN7cutlass13device_kernelINS_4conv6kernel13ConvUniversalINS1_16ConvProblemShapeILNS1_8OperatorE0ELi2EEENS1_10collective14CollectiveConvINS1_46MainloopSm90TmaGmmaWarpSpecializedImplicitGemmILS5_0ELi2ELi2EN4cute5tupleIJNSA_1CILi2EEENSC_ILi1EEESE_EEENS1_36KernelImplicitTmaWarpSpecializedSm90ELi1EEENSB_IJNSC_ILi256EEENSC_ILi64EEENSB_IJSJ_EEEEEENS_10tfloat32_tESM_NSA_8TiledMMAINSA_8MMA_AtomIJNSA_4SM904GMMA29MMA_64x64x8_F32TF32TF32_SS_TNILNSQ_7ScaleInE1ELSS_1EEEEEENSA_6LayoutINSB_IJSE_SE_SE_EEENSB_IJNSC_ILi0EEESX_SX_EEEEENSB_IJNSA_10UnderscoreES10_S10_EEEEENS7_6detail26Sm90ImplicitGemmTileTraitsINSA_20SM90_TMA_LOAD_IM2COLENSA_14ComposedLayoutINSA_7SwizzleILi3ELi4ELi3EEENSA_18smem_ptr_flag_bitsILi32EEENSV_INSB_IJNSB_IJNSC_ILi8EEENSC_ILi32EEEEEENSB_IJS1C_SD_EEENSB_IJSE_SD_EEEEEENSB_IJNSB_IJS1C_NSC_ILi512EEEEEENSB_IJSE_SI_EEENSB_IJSX_NSC_ILi16384EEEEEEEEEEEEEvEENS14_INSA_23SM90_TMA_LOAD_MULTICASTENS16_IS18_S1A_NSV_INSB_IJNSB_IJS1B_S1B_EEES1E_S1F_EEENSB_IJS1I_S1J_NSB_IJSX_NSC_ILi4096EEEEEEEEEEEEEvEEEENS_8epilogue10collective6detail29Sm90TmaWarpSpecializedAdapterINS21_15DefaultEpilogueISM_NSB_IJNSB_IJlllEEESE_SX_EEES26_NS20_6thread17LinearCombinationISM_Li1EffLNS27_9ScaleType4KindE0ELNS_15FloatRoundStyleE2ESM_EENS_4gemm15EpilogueDefaultEEEEEvvEEEEvNT_6ParamsE,@function
        .size           _ZN7cutlass13device_kernelINS_4conv6kernel13ConvUniversalINS1_16ConvProblemShapeILNS1_8OperatorE0ELi2EEENS1_10collective14CollectiveConvINS1_46MainloopSm90TmaGmmaWarpSpecializedImplicitGemmILS5_0ELi2ELi2EN4cute5tupleIJNSA_1CILi2EEENSC_ILi1EEESE_EEENS1_36KernelImplicitTmaWarpSpecializedSm90ELi1EEENSB_IJNSC_ILi256EEENSC_ILi64EEENSB_IJSJ_EEEEEENS_10tfloat32_tESM_NSA_8TiledMMAINSA_8MMA_AtomIJNSA_4SM904GMMA29MMA_64x64x8_F32TF32TF32_SS_TNILNSQ_7ScaleInE1ELSS_1EEEEEENSA_6LayoutINSB_IJSE_SE_SE_EEENSB_IJNSC_ILi0EEESX_SX_EEEEENSB_IJNSA_10UnderscoreES10_S10_EEEEENS7_6detail26Sm90ImplicitGemmTileTraitsINSA_20SM90_TMA_LOAD_IM2COLENSA_14ComposedLayoutINSA_7SwizzleILi3ELi4ELi3EEENSA_18smem_ptr_flag_bitsILi32EEENSV_INSB_IJNSB_IJNSC_ILi8EEENSC_ILi32EEEEEENSB_IJS1C_SD_EEENSB_IJSE_SD_EEEEEENSB_IJNSB_IJS1C_NSC_ILi512EEEEEENSB_IJSE_SI_EEENSB_IJSX_NSC_ILi16384EEEEEEEEEEEEEvEENS14_INSA_23SM90_TMA_LOAD_MULTICASTENS16_IS18_S1A_NSV_INSB_IJNSB_IJS1B_S1B_EEES1E_S1F_EEENSB_IJS1I_S1J_NSB_IJSX_NSC_ILi4096EEEEEEEEEEEEEvEEEENS_8epilogue10collective6detail29Sm90TmaWarpSpecializedAdapterINS21_15DefaultEpilogueISM_NSB_IJNSB_IJlllEEESE_SX_EEES26_NS20_6thread17LinearCombinationISM_Li1EffLNS27_9ScaleType4KindE0ELNS_15FloatRoundStyleE2ESM_EENS_4gemm15EpilogueDefaultEEEEEvvEEEEvNT_6ParamsE,(.L_x_255 - _ZN7cutlass13device_kernelINS_4conv6kernel13ConvUniversalINS1_16ConvProblemShapeILNS1_8OperatorE0ELi2EEENS1_10collective14CollectiveConvINS1_46MainloopSm90TmaGmmaWarpSpecializedImplicitGemmILS5_0ELi2ELi2EN4cute5tupleIJNSA_1CILi2EEENSC_ILi1EEESE_EEENS1_36KernelImplicitTmaWarpSpecializedSm90ELi1EEENSB_IJNSC_ILi256EEENSC_ILi64EEENSB_IJSJ_EEEEEENS_10tfloat32_tESM_NSA_8TiledMMAINSA_8MMA_AtomIJNSA_4SM904GMMA29MMA_64x64x8_F32TF32TF32_SS_TNILNSQ_7ScaleInE1ELSS_1EEEEEENSA_6LayoutINSB_IJSE_SE_SE_EEENSB_IJNSC_ILi0EEESX_SX_EEEEENSB_IJNSA_10UnderscoreES10_S10_EEEEENS7_6detail26Sm90ImplicitGemmTileTraitsINSA_20SM90_TMA_LOAD_IM2COLENSA_14ComposedLayoutINSA_7SwizzleILi3ELi4ELi3EEENSA_18smem_ptr_flag_bitsILi32EEENSV_INSB_IJNSB_IJNSC_ILi8EEENSC_ILi32EEEEEENSB_IJS1C_SD_EEENSB_IJSE_SD_EEEEEENSB_IJNSB_IJS1C_NSC_ILi512EEEEEENSB_IJSE_SI_EEENSB_IJSX_NSC_ILi16384EEEEEEEEEEEEEvEENS14_INSA_23SM90_TMA_LOAD_MULTICASTENS16_IS18_S1A_NSV_INSB_IJNSB_IJS1B_S1B_EEES1E_S1F_EEENSB_IJS1I_S1J_NSB_IJSX_NSC_ILi4096EEEEEEEEEEEEEvEEEENS_8epilogue10collective6detail29Sm90TmaWarpSpecializedAdapterINS21_15DefaultEpilogueISM_NSB_IJNSB_IJlllEEESE_SX_EEES26_NS20_6thread17LinearCombinationISM_Li1EffLNS27_9ScaleType4KindE0ELNS_15FloatRoundStyleE2ESM_EENS_4gemm15EpilogueDefaultEEEEEvvEEEEvNT_6ParamsE)
        .other          _ZN7cutlass13device_kernelINS_4conv6kernel13ConvUniversalINS1_16ConvProblemShapeILNS1_8OperatorE0ELi2EEENS1_10collective14CollectiveConvINS1_46MainloopSm90TmaGmmaWarpSpecializedImplicitGemmILS5_0ELi2ELi2EN4cute5tupleIJNSA_1CILi2EEENSC_ILi1EEESE_EEENS1_36KernelImplicitTmaWarpSpecializedSm90ELi1EEENSB_IJNSC_ILi256EEENSC_ILi64EEENSB_IJSJ_EEEEEENS_10tfloat32_tESM_NSA_8TiledMMAINSA_8MMA_AtomIJNSA_4SM904GMMA29MMA_64x64x8_F32TF32TF32_SS_TNILNSQ_7ScaleInE1ELSS_1EEEEEENSA_6LayoutINSB_IJSE_SE_SE_EEENSB_IJNSC_ILi0EEESX_SX_EEEEENSB_IJNSA_10UnderscoreES10_S10_EEEEENS7_6detail26Sm90ImplicitGemmTileTraitsINSA_20SM90_TMA_LOAD_IM2COLENSA_14ComposedLayoutINSA_7SwizzleILi3ELi4ELi3EEENSA_18smem_ptr_flag_bitsILi32EEENSV_INSB_IJNSB_IJNSC_ILi8EEENSC_ILi32EEEEEENSB_IJS1C_SD_EEENSB_IJSE_SD_EEEEEENSB_IJNSB_IJS1C_NSC_ILi512EEEEEENSB_IJSE_SI_EEENSB_IJSX_NSC_ILi16384EEEEEEEEEEEEEvEENS14_INSA_23SM90_TMA_LOAD_MULTICASTENS16_IS18_S1A_NSV_INSB_IJNSB_IJS1B_S1B_EEES1E_S1F_EEENSB_IJS1I_S1J_NSB_IJSX_NSC_ILi4096EEEEEEEEEEEEEvEEEENS_8epilogue10collective6detail29Sm90TmaWarpSpecializedAdapterINS21_15DefaultEpilogueISM_NSB_IJNSB_IJlllEEESE_SX_EEES26_NS20_6thread17LinearCombinationISM_Li1EffLNS27_9ScaleType4KindE0ELNS_15FloatRoundStyleE2ESM_EENS_4gemm15EpilogueDefaultEEEEEvvEEEEvNT_6ParamsE,@"STO_CUDA_ENTRY STV_DEFAULT"
_ZN7cutlass13device_kernelINS_4conv6kernel13ConvUniversalINS1_16ConvProblemShapeILNS1_8OperatorE0ELi2EEENS1_10collective14CollectiveConvINS1_46MainloopSm90TmaGmmaWarpSpecializedImplicitGemmILS5_0ELi2ELi2EN4cute5tupleIJNSA_1CILi2EEENSC_ILi1EEESE_EEENS1_36KernelImplicitTmaWarpSpecializedSm90ELi1EEENSB_IJNSC_ILi256EEENSC_ILi64EEENSB_IJSJ_EEEEEENS_10tfloat32_tESM_NSA_8TiledMMAINSA_8MMA_AtomIJNSA_4SM904GMMA29MMA_64x64x8_F32TF32TF32_SS_TNILNSQ_7ScaleInE1ELSS_1EEEEEENSA_6LayoutINSB_IJSE_SE_SE_EEENSB_IJNSC_ILi0EEESX_SX_EEEEENSB_IJNSA_10UnderscoreES10_S10_EEEEENS7_6detail26Sm90ImplicitGemmTileTraitsINSA_20SM90_TMA_LOAD_IM2COLENSA_14ComposedLayoutINSA_7SwizzleILi3ELi4ELi3EEENSA_18smem_ptr_flag_bitsILi32EEENSV_INSB_IJNSB_IJNSC_ILi8EEENSC_ILi32EEEEEENSB_IJS1C_SD_EEENSB_IJSE_SD_EEEEEENSB_IJNSB_IJS1C_NSC_ILi512EEEEEENSB_IJSE_SI_EEENSB_IJSX_NSC_ILi16384EEEEEEEEEEEEEvEENS14_INSA_23SM90_TMA_LOAD_MULTICASTENS16_IS18_S1A_NSV_INSB_IJNSB_IJS1B_S1B_EEES1E_S1F_EEENSB_IJS1I_S1J_NSB_IJSX_NSC_ILi4096EEEEEEEEEEEEEvEEEENS_8epilogue10collective6detail29Sm90TmaWarpSpecializedAdapterINS21_15DefaultEpilogueISM_NSB_IJNSB_IJlllEEESE_SX_EEES26_NS20_6thread17LinearCombinationISM_Li1EffLNS27_9ScaleType4KindE0ELNS_15FloatRoundStyleE2ESM_EENS_4gemm15EpilogueDefaultEEEEEvvEEEEvNT_6ParamsE:
[----:B------:R-:W-:Y:S01]  /*0000*/  LDC R1, c[0x0][0x28] ;  /* 0x00000a00ff017b82 */ /* 0x000fe20000000800 */
[----:B------:R-:W0:Y:S01]  /*0010*/  S2R R9, SR_TID.X ;  /* 0x0000000000097919 */ /* 0x000e220000002100 */
[----:B------:R-:W-:Y:S01]  /*0020*/  ELECT P0, URZ, PT ;  /* 0x00000000003f782f */ /* 0x000fe20003800000 */
[----:B------:R-:W-:Y:S01]  /*0030*/  BSSY B0, `(.L_x_0) ;  /* 0x0000010000007945 */ /* 0x000fe20003800000 */
[----:B------:R-:W1:Y:S01]  /*0040*/  S2R R10, SR_CTAID.X ;  /* 0x00000000000a7919 */ /* 0x000e620000002500 */
[--C-:B0-----:R-:W-:Y:S02]  /*0050*/  SHF.R.U32.HI R0, RZ, 0x5, R9.reuse ;  /* 0x00000005ff007819 */ /* 0x101fe40000011609 */
[----:B------:R-:W-:-:S03]  /*0060*/  SHF.R.U32.HI R3, RZ, 0x7, R9 ;  /* 0x00000007ff037819 */ /* 0x000fc60000011609 */
[----:B------:R-:W0:Y:S04]  /*0070*/  SHFL.IDX PT, R2, R0, RZ, 0x1f ;  /* 0x00001fff00027589 */ /* 0x000e2800000e0000 */
[----:B------:R2:W3:Y:S01]  /*0080*/  SHFL.IDX PT, R8, R3, RZ, 0x1f ;  /* 0x00001fff03087589 */ /* 0x0004e200000e0000 */
[----:B0-----:R-:W-:-:S13]  /*0090*/  ISETP.NE.OR P0, PT, R2, RZ, !P0 ;  /* 0x000000ff0200720c */ /* 0x001fda0004705670 */
[----:B-123--:R-:W-:Y:S05]  /*00a0*/  @P0 BRA `(.L_x_1) ;  /* 0x0000000000200947 */ /* 0x00efea0003800000 */
[----:B------:R-:W-:Y:S02]  /*00b0*/  ULDC.64 UR4, c[0x0][0x198] ;  /* 0x0000660000047ab9 */ /* 0x000fe40000000a00 */
[----:B------:R-:W-:Y:S02]  /*00c0*/  UIADD3 UR6, UP0, UR4, 0xf0, URZ ;  /* 0x000000f004067890 */ /* 0x000fe4000ff1e03f */
[----:B------:R-:W-:Y:S02]  /*00d0*/  UIADD3 UR4, UP1, UR4, 0x1f0, URZ ;  /* 0x000001f004047890 */ /* 0x000fe4000ff3e03f */
[----:B------:R-:W-:Y:S02]  /*00e0*/  UIADD3.X UR7, URZ, UR5, URZ, UP0, !UPT ;  /* 0x000000053f077290 */ /* 0x000fe400087fe43f */
[----:B------:R-:W-:-:S07]  /*00f0*/  UIADD3.X UR5, URZ, UR5, URZ, UP1, !UPT ;  /* 0x000000053f057290 */ /* 0x000fce0008ffe43f */
[----:B------:R0:W-:Y:S02]  /*0100*/  UTMACCTL.PF [UR6] ;  /* 0x00000000060079b9 */ /* 0x0001e40008040000 */
[----:B------:R0:W-:Y:S02]  /*0110*/  UTMACCTL.PF [UR4] ;  /* 0x00000000040079b9 */ /* 0x0001e40008040000 */
[----:B0-----:R-:W-:Y:S01]  /*0120*/  NOP ;  /* 0x0000000000007918 */ /* 0x001fe20000000000 */
.L_x_1:
[----:B------:R-:W-:Y:S05]  /*0130*/  BSYNC B0 ;  /* 0x0000000000007941 */ /* 0x000fea0003800000 */
.L_x_0:
[----:B------:R-:W0:Y:S01]  /*0140*/  SHFL.IDX PT, R0, R0, RZ, 0x1f ;  /* 0x00001fff00007589 */ /* 0x000e2200000e0000 */
[----:B------:R-:W-:Y:S02]  /*0150*/  SHF.R.S32.HI R4, RZ, 0x1f, R9 ;  /* 0x0000001fff047819 */ /* 0x000fe40000011409 */
[----:B------:R-:W-:Y:S01]  /*0160*/  I2FP.F32.U32 R6, R10 ;  /* 0x0000000a00067245 */ /* 0x000fe20000201000 */
[----:B------:R-:W1:Y:S01]  /*0170*/  S2R R13, SR_CTAID.Y ;  /* 0x00000000000d7919 */ /* 0x000e620000002600 */
[----:B------:R-:W-:-:S04]  /*0180*/  LEA.HI R4, R4, R9, RZ, 0x7 ;  /* 0x0000000904047211 */ /* 0x000fc800078f38ff */
[----:B------:R-:W-:-:S05]  /*0190*/  LOP3.LUT R4, R4, 0xffffff80, RZ, 0xc0, !PT ;  /* 0xffffff8004047812 */ /* 0x000fca00078ec0ff */
[----:B------:R-:W-:-:S05]  /*01a0*/  IMAD.IADD R12, R9, 0x1, -R4 ;  /* 0x00000001090c7824 */ /* 0x000fca00078e0a04 */
[----:B------:R-:W-:-:S04]  /*01b0*/  SHF.R.S32.HI R3, RZ, 0x1f, R12 ;  /* 0x0000001fff037819 */ /* 0x000fc8000001140c */
[----:B------:R-:W-:Y:S02]  /*01c0*/  LEA.HI R3, R3, R12, RZ, 0x3 ;  /* 0x0000000c03037211 */ /* 0x000fe400078f18ff */
[----:B0-----:R-:W-:Y:S02]  /*01d0*/  ISETP.NE.AND P0, PT, R0, RZ, PT ;  /* 0x000000ff0000720c */ /* 0x001fe40003f05270 */
[--C-:B------:R-:W-:Y:S02]  /*01e0*/  SHF.R.S32.HI R4, RZ, 0x3, R3.reuse ;  /* 0x00000003ff047819 */ /* 0x100fe40000011403 */
[----:B------:R-:W-:Y:S02]  /*01f0*/  SHF.R.S32.HI R3, RZ, 0x1f, R3 ;  /* 0x0000001fff037819 */ /* 0x000fe40000011403 */
[----:B------:R-:W-:-:S07]  /*0200*/  SHF.R.S32.HI R5, RZ, 0x1f, R0 ;  /* 0x0000001fff057819 */ /* 0x000fce0000011400 */
[----:B-1----:R-:W-:Y:S05]  /*0210*/  @P0 BRA `(.L_x_2) ;  /* 0x0000000000480947 */ /* 0x002fea0003800000 */
[----:B------:R-:W0:Y:S01]  /*0220*/  S2UR UR8, SR_CgaCtaId ;  /* 0x00000000000879c3 */ /* 0x000e220000008800 */
[----:B------:R-:W-:Y:S01]  /*0230*/  UMOV UR4, 0x400 ;  /* 0x0000040000047882 */ /* 0x000fe20000000000 */
[----:B------:R-:W-:Y:S01]  /*0240*/  UMOV UR5, 0x1 ;  /* 0x0000000100057882 */ /* 0x000fe20000000000 */
[----:B------:R-:W-:Y:S01]  /*0250*/  UMOV UR6, 0x2 ;  /* 0x0000000200067882 */ /* 0x000fe20000000000 */
[----:B------:R-:W-:Y:S01]  /*0260*/  ELECT P0, URZ, PT ;  /* 0x00000000003f782f */ /* 0x000fe20003800000 */
[----:B------:R-:W-:-:S04]  /*0270*/  UIADD3 UR6, -UR6, 0x100000, URZ ;  /* 0x0010000006067890 */ /* 0x000fc8000fffe13f */
[----:B------:R-:W-:Y:S02]  /*0280*/  USHF.L.U32 UR7, UR6, 0xb, URZ ;  /* 0x0000000b06077899 */ /* 0x000fe4000800063f */
[----:B------:R-:W-:Y:S02]  /*0290*/  USHF.L.U32 UR6, UR6, 0x1, URZ ;  /* 0x0000000106067899 */ /* 0x000fe4000800063f */
[----:B0-----:R-:W-:Y:S02]  /*02a0*/  ULEA UR8, UR8, UR4, 0x18 ;  /* 0x0000000408087291 */ /* 0x001fe4000f8ec03f */
[----:B------:R-:W-:-:S04]  /*02b0*/  UIADD3 UR4, -UR5, 0x100000, URZ ;  /* 0x0010000005047890 */ /* 0x000fc8000fffe13f */
[----:B------:R-:W-:Y:S02]  /*02c0*/  USHF.L.U32 UR5, UR4, 0xb, URZ ;  /* 0x0000000b04057899 */ /* 0x000fe4000800063f */
[----:B------:R-:W-:Y:S01]  /*02d0*/  USHF.L.U32 UR4, UR4, 0x1, URZ ;  /* 0x0000000104047899 */ /* 0x000fe2000800063f */
[----:B------:R-:W0:Y:S11]  /*02e0*/  FENCE.VIEW.ASYNC.S ;  /* 0x00000000000073c6 */ /* 0x000e360000000000 */
[----:B0-----:R0:W1:Y:S01]  /*02f0*/  SYNCS.EXCH.64 URZ, [UR8+0x28000], UR4 ;  /* 0x02800004083f75b2 */ /* 0x0010620008000100 */
[----:B------:R0:W2:Y:S01]  /*0300*/  SYNCS.EXCH.64 URZ, [UR8+0x28010], UR6 ;  /* 0x02801006083f75b2 */ /* 0x0000a20008000100 */
[----:B------:R0:W3:Y:S01]  /*0310*/  SYNCS.EXCH.64 URZ, [UR8+0x28008], UR4 ;  /* 0x02800804083f75b2 */ /* 0x0000e20008000100 */
[----:B------:R0:W4:Y:S01]  /*0320*/  SYNCS.EXCH.64 URZ, [UR8+0x28018], UR6 ;  /* 0x02801806083f75b2 */ /* 0x0001220008000100 */
[----:B------:R-:W-:Y:S01]  /*0330*/  NOP ;  /* 0x0000000000007918 */ /* 0x000fe20000000000 */
.L_x_2:
[----:B0-----:R-:W-:Y:S01]  /*0340*/  ULDC UR4, c[0x0][0x150] ;  /* 0x0000540000047ab9 */ /* 0x001fe20000000800 */
[----:B------:R-:W-:Y:S01]  /*0350*/  LEA.HI R3, R3, R4, RZ, 0x2 ;  /* 0x0000000403037211 */ /* 0x000fe200078f10ff */
[----:B------:R-:W-:Y:S01]  /*0360*/  FMUL R6, R6, UR4 ;  /* 0x0000000406067c20 */ /* 0x000fe20008400000 */
[----:B------:R-:W-:Y:S01]  /*0370*/  LEA.HI R5, R5, R0, RZ, 0x2 ;  /* 0x0000000005057211 */ /* 0x000fe200078f10ff */
[----:B------:R-:W-:Y:S01]  /*0380*/  ULDC UR4, c[0x0][0x154] ;  /* 0x0000550000047ab9 */ /* 0x000fe20000000800 */
[----:B------:R-:W-:Y:S01]  /*0390*/  LOP3.LUT R3, R3, 0xfffffffc, RZ, 0xc0, !PT ;  /* 0xfffffffc03037812 */ /* 0x000fe200078ec0ff */
[----:B------:R-:W0:Y:S01]  /*03a0*/  LDC R11, c[0x0][0x140] ;  /* 0x00005000ff0b7b82 */ /* 0x000e220000000800 */
[----:B------:R-:W-:Y:S01]  /*03b0*/  LOP3.LUT R5, R5, 0x3ffffffc, RZ, 0xc0, !PT ;  /* 0x3ffffffc05057812 */ /* 0x000fe200078ec0ff */
[----:B------:R-:W5:Y:S01]  /*03c0*/  F2I.U32.TRUNC.NTZ R6, R6 ;  /* 0x0000000600067305 */ /* 0x000f62000020f000 */
[----:B------:R-:W-:Y:S01]  /*03d0*/  LOP3.LUT P0, RZ, R12, 0x7, RZ, 0xc0, !PT ;  /* 0x000000070cff7812 */ /* 0x000fe2000780c0ff */
[----:B------:R-:W-:Y:S01]  /*03e0*/  IMAD.IADD R3, R4, 0x1, -R3 ;  /* 0x0000000104037824 */ /* 0x000fe200078e0a03 */
[----:B------:R-:W-:Y:S01]  /*03f0*/  I2FP.F32.U32 R4, R13 ;  /* 0x0000000d00047245 */ /* 0x000fe20000201000 */
[----:B------:R-:W-:Y:S01]  /*0400*/  IMAD.IADD R0, R0, 0x1, -R5 ;  /* 0x0000000100007824 */ /* 0x000fe200078e0a05 */
[----:B------:R-:W-:Y:S01]  /*0410*/  ISETP.NE.AND P3, PT, R8, 0x1, PT ;  /* 0x000000010800780c */ /* 0x000fe20003f65270 */
[----:B------:R-:W-:Y:S01]  /*0420*/  NOP ;  /* 0x0000000000007918 */ /* 0x000fe20000000000 */
[----:B------:R-:W-:Y:S01]  /*0430*/  NOP ;  /* 0x0000000000007918 */ /* 0x000fe20000000000 */
[----:B------:R-:W-:-:S02]  /*0440*/  IMAD R0, R0, 0x4, R3 ;  /* 0x0000000400007824 */ /* 0x000fc400078e0203 */
[----:B------:R-:W-:Y:S01]  /*0450*/  FMUL R7, R4, UR4 ;  /* 0x0000000404077c20 */ /* 0x000fe20008400000 */
[----:B------:R-:W-:Y:S02]  /*0460*/  ULDC UR4, c[0x0][0x144] ;  /* 0x0000510000047ab9 */ /* 0x000fe40000000800 */
[C---:B------:R-:W-:Y:S01]  /*0470*/  LEA.HI R3, R0.reuse, R0, RZ, 0x1 ;  /* 0x0000000000037211 */ /* 0x040fe200078f08ff */
[----:B-----5:R-:W-:Y:S02]  /*0480*/  IMAD.MOV R5, RZ, RZ, -R6 ;  /* 0x000000ffff057224 */ /* 0x020fe400078e0a06 */
[----:B------:R-:W5:Y:S01]  /*0490*/  F2I.U32.TRUNC.NTZ R7, R7 ;  /* 0x0000000700077305 */ /* 0x000f62000020f000 */
[----:B------:R-:W-:Y:S01]  /*04a0*/  LOP3.LUT R3, R3, 0xfffffffe, RZ, 0xc0, !PT ;  /* 0xfffffffe03037812 */ /* 0x000fe200078ec0ff */
[----:B------:R-:W-:Y:S01]  /*04b0*/  IMAD R4, R5, UR4, R10 ;  /* 0x0000000405047c24 */ /* 0x000fe2000f8e020a */
[----:B------:R-:W-:Y:S01]  /*04c0*/  ULDC UR4, c[0x0][0x148] ;  /* 0x0000520000047ab9 */ /* 0x000fe20000000800 */
[C---:B------:R-:W-:Y:S01]  /*04d0*/  IMAD.SHL.U32 R5, R0.reuse, 0x4, RZ ;  /* 0x0000000400057824 */ /* 0x040fe200078e00ff */
[----:B0-----:R-:W-:Y:S01]  /*04e0*/  ISETP.EQ.U32.AND P1, PT, R11, 0x1, PT ;  /* 0x000000010b00780c */ /* 0x001fe20003f22070 */
[----:B------:R-:W-:-:S03]  /*04f0*/  IMAD.IADD R3, R0, 0x1, -R3 ;  /* 0x0000000100037824 */ /* 0x000fc600078e0a03 */
[----:B------:R-:W-:Y:S02]  /*0500*/  LOP3.LUT R0, R0, 0xc, R5, 0x78, !PT ;  /* 0x0000000c00007812 */ /* 0x000fe400078e7805 */
[----:B------:R-:W-:Y:S02]  /*0510*/  ISETP.NE.AND P4, PT, R3, R4, PT ;  /* 0x000000040300720c */ /* 0x000fe40003f85270 */
[----:B------:R-:W-:Y:S01]  /*0520*/  SHF.R.S32.HI R3, RZ, 0x1f, R2 ;  /* 0x0000001fff037819 */ /* 0x000fe20000011402 */
[----:B-----5:R-:W-:Y:S01]  /*0530*/  IMAD.MOV R6, RZ, RZ, -R7 ;  /* 0x000000ffff067224 */ /* 0x020fe200078e0a07 */
[----:B------:R-:W-:Y:S02]  /*0540*/  ISETP.LT.U32.AND P0, PT, R0, 0x2, !P0 ;  /* 0x000000020000780c */ /* 0x000fe40004701070 */
[----:B------:R-:W-:Y:S01]  /*0550*/  LEA.HI R3, R3, R2, RZ, 0x2 ;  /* 0x0000000203037211 */ /* 0x000fe200078f10ff */
[----:B------:R-:W-:-:S03]  /*0560*/  IMAD R7, R6, UR4, R13 ;  /* 0x0000000406077c24 */ /* 0x000fc6000f8e020d */
[----:B------:R-:W-:-:S03]  /*0570*/  LOP3.LUT R3, R3, 0xfffffffc, RZ, 0xc0, !PT ;  /* 0xfffffffc03037812 */ /* 0x000fc600078ec0ff */
[----:B------:R-:W-:Y:S02]  /*0580*/  @P4 LEA.HI R4, R0, R0, RZ, 0x1 ;  /* 0x0000000000044211 */ /* 0x000fe400078f08ff */
[----:B------:R-:W-:Y:S01]  /*0590*/  IMAD.IADD R5, R2, 0x1, -R3 ;  /* 0x0000000102057824 */ /* 0x000fe200078e0a03 */
[----:B------:R-:W-:Y:S02]  /*05a0*/  SEL R3, RZ, 0x1, !P0 ;  /* 0x00000001ff037807 */ /* 0x000fe40004000000 */
[----:B------:R-:W-:Y:S02]  /*05b0*/  @P4 SHF.R.S32.HI R4, RZ, 0x1, R4 ;  /* 0x00000001ff044819 */ /* 0x000fe40000011404 */
[----:B------:R-:W-:Y:S02]  /*05c0*/  LOP3.LUT P2, RZ, R8, R5, RZ, 0xfc, !PT ;  /* 0x0000000508ff7212 */ /* 0x000fe4000784fcff */
[----:B------:R-:W-:Y:S01]  /*05d0*/  @P4 ISETP.NE.AND P5, PT, R4, R7, PT ;  /* 0x000000070400420c */ /* 0x000fe20003fa5270 */
[----:B------:R-:W-:Y:S01]  /*05e0*/  IMAD.MOV.U32 R4, RZ, RZ, 0x1 ;  /* 0x00000001ff047424 */ /* 0x000fe200078e00ff */
[----:B------:R-:W-:-:S02]  /*05f0*/  SEL R2, RZ, 0x1, P2 ;  /* 0x00000001ff027807 */ /* 0x000fc40001000000 */
[----:B------:R-:W-:Y:S02]  /*0600*/  @P4 SEL R4, RZ, 0x1, P5 ;  /* 0x00000001ff044807 */ /* 0x000fe40002800000 */
[----:B------:R-:W-:Y:S02]  /*0610*/  SEL R2, R2, 0x2, P3 ;  /* 0x0000000202027807 */ /* 0x000fe40001800000 */
[----:B------:R-:W-:Y:S01]  /*0620*/  LOP3.LUT R4, R4, R3, RZ, 0xc0, !PT ;  /* 0x0000000304047212 */ /* 0x000fe200078ec0ff */
[----:B------:R-:W-:Y:S06]  /*0630*/  @!P1 BRA `(.L_x_3) ;  /* 0x0000000000089947 */ /* 0x000fec0003800000 */
[----:B-1234-:R-:W-:Y:S01]  /*0640*/  UCGABAR_ARV ;  /* 0x00000000000079c7 */ /* 0x01efe20008000000 */
[----:B------:R-:W-:Y:S05]  /*0650*/  BRA `(.L_x_4) ;  /* 0x0000000000047947 */ /* 0x000fea0003800000 */
.L_x_3:
[----:B-1234-:R-:W-:Y:S01]  /*0660*/  NOP ;  /* 0x0000000000007918 */ /* 0x01efe20000000000 */
.L_x_4:
[----:B------:R-:W-:Y:S01]  /*0670*/  ULDC.64 UR4, c[0x0][0x598] ;  /* 0x0001660000047ab9 */ /* 0x000fe20000000a00 */
[----:B------:R-:W-:Y:S01]  /*0680*/  ULDC.64 UR12, c[0x0][0x208] ;  /* 0x00008200000c7ab9 */ /* 0x000fe20000000a00 */
[----:B------:R-:W-:-:S04]  /*0690*/  ISETP.NE.U32.AND P0, PT, RZ, UR4, PT ;  /* 0x00000004ff007c0c */ /* 0x000fc8000bf05070 */
[----:B------:R-:W-:-:S13]  /*06a0*/  ISETP.NE.AND.EX P0, PT, RZ, UR5, PT, P0 ;  /* 0x00000005ff007c0c */ /* 0x000fda000bf05300 */
[----:B------:R-:W-:Y:S05]  /*06b0*/  @!P0 BRA `(.L_x_5) ;  /* 0x00000000001c8947 */ /* 0x000fea0003800000 */
[----:B------:R-:W0:Y:S02]  /*06c0*/  LDC.64 R6, c[0x0][0x598] ;  /* 0x00016600ff067b82 */ /* 0x000e240000000a00 */
[----:B0-----:R-:W2:Y:S02]  /*06d0*/  LDG.E.64 R6, desc[UR12][R6.64] ;  /* 0x0000000c06067981 */ /* 0x001ea4000c1e1b00 */
[----:B--2---:R-:W-:-:S04]  /*06e0*/  ISETP.NE.U32.AND P0, PT, R6, RZ, PT ;  /* 0x000000ff0600720c */ /* 0x004fc80003f05070 */
[----:B------:R-:W-:-:S13]  /*06f0*/  ISETP.NE.AND.EX P0, PT, R7, RZ, PT, P0 ;  /* 0x000000ff0700720c */ /* 0x000fda0003f05300 */
[----:B------:R-:W-:Y:S05]  /*0700*/  @!P0 BRA `(.L_x_5) ;  /* 0x0000000000088947 */ /* 0x000fea0003800000 */
[----:B------:R0:W5:Y:S01]  /*0710*/  LD.E R11, desc[UR12][R6.64] ;  /* 0x0000000c060b7980 */ /* 0x000162000c101900 */
[----:B------:R-:W-:Y:S05]  /*0720*/  BRA `(.L_x_6) ;  /* 0x0000000000207947 */ /* 0x000fea0003800000 */
.L_x_5:
[----:B------:R-:W-:Y:S02]  /*0730*/  ULDC.64 UR4, c[0x0][0x588] ;  /* 0x0001620000047ab9 */ /* 0x000fe40000000a00 */
[----:B------:R-:W-:-:S04]  /*0740*/  ISETP.NE.U32.AND P0, PT, RZ, UR4, PT ;  /* 0x00000004ff007c0c */ /* 0x000fc8000bf05070 */
[----:B------:R-:W-:-:S13]  /*0750*/  ISETP.NE.AND.EX P0, PT, RZ, UR5, PT, P0 ;  /* 0x00000005ff007c0c */ /* 0x000fda000bf05300 */
[----:B------:R-:W-:Y:S05]  /*0760*/  @!P0 BRA `(.L_x_7) ;  /* 0x00000000000c8947 */ /* 0x000fea0003800000 */
[----:B------:R-:W0:Y:S02]  /*0770*/  LDC.64 R6, c[0x0][0x588] ;  /* 0x00016200ff067b82 */ /* 0x000e240000000a00 */
[----:B0-----:R1:W5:Y:S01]  /*0780*/  LDG.E R11, desc[UR12][R6.64] ;  /* 0x0000000c060b7981 */ /* 0x001362000c1e1900 */
[----:B------:R-:W-:Y:S05]  /*0790*/  BRA `(.L_x_6) ;  /* 0x0000000000047947 */ /* 0x000fea0003800000 */
.L_x_7:
[----:B------:R-:W2:Y:S02]  /*07a0*/  LDC R11, c[0x0][0x580] ;  /* 0x00016000ff0b7b82 */ /* 0x000ea40000000800 */
.L_x_6:
[----:B------:R-:W-:Y:S02]  /*07b0*/  ULDC.64 UR4, c[0x0][0x5a0] ;  /* 0x0001680000047ab9 */ /* 0x000fe40000000a00 */
[----:B------:R-:W-:-:S04]  /*07c0*/  ISETP.NE.U32.AND P0, PT, RZ, UR4, PT ;  /* 0x00000004ff007c0c */ /* 0x000fc8000bf05070 */
[----:B------:R-:W-:-:S13]  /*07d0*/  ISETP.NE.AND.EX P0, PT, RZ, UR5, PT, P0 ;  /* 0x00000005ff007c0c */ /* 0x000fda000bf05300 */
[----:B------:R-:W-:Y:S05]  /*07e0*/  @!P0 BRA `(.L_x_8) ;  /* 0x00000000001c8947 */ /* 0x000fea0003800000 */
[----:B01----:R-:W0:Y:S02]  /*07f0*/  LDC.64 R6, c[0x0][0x5a0] ;  /* 0x00016800ff067b82 */ /* 0x003e240000000a00 */
[----:B0-----:R-:W3:Y:S02]  /*0800*/  LDG.E.64 R6, desc[UR12][R6.64] ;  /* 0x0000000c06067981 */ /* 0x001ee4000c1e1b00 */
[----:B---3--:R-:W-:-:S04]  /*0810*/  ISETP.NE.U32.AND P0, PT, R6, RZ, PT ;  /* 0x000000ff0600720c */ /* 0x008fc80003f05070 */
[----:B------:R-:W-:-:S13]  /*0820*/  ISETP.NE.AND.EX P0, PT, R7, RZ, PT, P0 ;  /* 0x000000ff0700720c */ /* 0x000fda0003f05300 */
[----:B------:R-:W-:Y:S05]  /*0830*/  @!P0 BRA `(.L_x_8) ;  /* 0x0000000000088947 */ /* 0x000fea0003800000 */
[----:B------:R0:W5:Y:S01]  /*0840*/  LD.E R14, desc[UR12][R6.64] ;  /* 0x0000000c060e7980 */ /* 0x000162000c101900 */
[----:B------:R-:W-:Y:S05]  /*0850*/  BRA `(.L_x_9) ;  /* 0x0000000000207947 */ /* 0x000fea0003800000 */
.L_x_8:
[----:B------:R-:W-:Y:S02]  /*0860*/  ULDC.64 UR4, c[0x0][0x590] ;  /* 0x0001640000047ab9 */ /* 0x000fe40000000a00 */
[----:B------:R-:W-:-:S04]  /*0870*/  ISETP.NE.U32.AND P0, PT, RZ, UR4, PT ;  /* 0x00000004ff007c0c */ /* 0x000fc8000bf05070 */
[----:B------:R-:W-:-:S13]  /*0880*/  ISETP.NE.AND.EX P0, PT, RZ, UR5, PT, P0 ;  /* 0x00000005ff007c0c */ /* 0x000fda000bf05300 */
[----:B------:R-:W-:Y:S05]  /*0890*/  @!P0 BRA `(.L_x_10) ;  /* 0x00000000000c8947 */ /* 0x000fea0003800000 */
[----:B------:R-:W3:Y:S02]  /*08a0*/  LDC.64 R14, c[0x0][0x590] ;  /* 0x00016400ff0e7b82 */ /* 0x000ee40000000a00 */
[----:B---3--:R3:W5:Y:S01]  /*08b0*/  LDG.E R14, desc[UR12][R14.64] ;  /* 0x0000000c0e0e7981 */ /* 0x008762000c1e1900 */
[----:B------:R-:W-:Y:S05]  /*08c0*/  BRA `(.L_x_9) ;  /* 0x0000000000047947 */ /* 0x000fea0003800000 */
.L_x_10:
[----:B------:R-:W4:Y:S02]  /*08d0*/  LDC R14, c[0x0][0x584] ;  /* 0x00016100ff0e7b82 */ /* 0x000f240000000800 */
.L_x_9:
[----:B01----:R-:W0:Y:S01]  /*08e0*/  LDC.64 R6, c[0x0][0x3c8] ;  /* 0x0000f200ff067b82 */ /* 0x003e220000000a00 */
[----:B------:R-:W-:Y:S02]  /*08f0*/  ULDC UR4, c[0x0][0x3c4] ;  /* 0x0000f10000047ab9 */ /* 0x000fe40000000800 */
[----:B------:R-:W-:-:S04]  /*0900*/  UIADD3 UR4, UR4, 0x3f, URZ ;  /* 0x0000003f04047890 */ /* 0x000fc8000fffe03f */
[----:B------:R-:W-:-:S04]  /*0910*/  USHF.R.S32.HI UR5, URZ, 0x1f, UR4 ;  /* 0x0000001f3f057899 */ /* 0x000fc80008011404 */
[----:B------:R-:W-:-:S04]  /*0920*/  ULEA.HI UR5, UR5, UR4, URZ, 0x6 ;  /* 0x0000000405057291 */ /* 0x000fc8000f8f303f */
[----:B------:R-:W-:-:S06]  /*0930*/  USHF.R.S32.HI UR6, URZ, 0x6, UR5 ;  /* 0x000000063f067899 */ /* 0x000fcc0008011405 */
[----:B------:R-:W-:Y:S02]  /*0940*/  IMAD.U32 R28, RZ, RZ, UR6 ;  /* 0x00000006ff1c7e24 */ /* 0x000fe4000f8e00ff */
[----:B0-----:R-:W-:-:S04]  /*0950*/  IMAD R6, R6, UR6, RZ ;  /* 0x0000000606067c24 */ /* 0x001fc8000f8e02ff */
[----:B------:R-:W-:Y:S01]  /*0960*/  IMAD R3, R6, R7, RZ ;  /* 0x0000000706037224 */ /* 0x000fe200078e02ff */
[----:B------:R-:W-:Y:S06]  /*0970*/  @!P1 BRA `(.L_x_11) ;  /* 0x00000000000c9947 */ /* 0x000fec0003800000 */
[----:B------:R-:W-:Y:S01]  /*0980*/  UCGABAR_WAIT ;  /* 0x0000000000007dc7 */ /* 0x000fe20008000000 */
[----:B------:R-:W-:Y:S01]  /*0990*/  CCTL.IVALL ;  /* 0x00000000ff00798f */ /* 0x000fe20002000000 */
[----:B------:R-:W-:Y:S05]  /*09a0*/  BRA `(.L_x_12) ;  /* 0x0000000000047947 */ /* 0x000fea0003800000 */
.L_x_11:
[----:B------:R-:W-:Y:S06]  /*09b0*/  BAR.SYNC.DEFER_BLOCKING 0x0 ;  /* 0x0000000000007b1d */ /* 0x000fec0000010000 */
.L_x_12:
[----:B------:R-:W-:-:S13]  /*09c0*/  ISETP.NE.AND P0, PT, R8, RZ, PT ;  /* 0x000000ff0800720c */ /* 0x000fda0003f05270 */
[----:B------:R-:W-:Y:S05]  /*09d0*/  @!P0 BRA `(.L_x_13) ;  /* 0x000000bc00948947 */ /* 0x000fea0003800000 */
[----:B------:R-:W-:-:S13]  /*09e0*/  ISETP.NE.AND P0, PT, R8, 0x1, PT ;  /* 0x000000010800780c */ /* 0x000fda0003f05270 */
[----:B------:R-:W-:Y:S05]  /*09f0*/  @P0 EXIT ;  /* 0x000000000000094d */ /* 0x000fea0003800000 */
[----:B------:R-:W-:Y:S01]  /*0a00*/  ISETP.GE.AND P0, PT, R3, 0x1, PT ;  /* 0x000000010300780c */ /* 0x000fe20003f06270 */
[----:B------:R-:W-:Y:S01]  /*0a10*/  UMOV UR4, URZ ;  /* 0x0000003f00047c82 */ /* 0x000fe20008000000 */
[----:B------:R-:W-:Y:S02]  /*0a20*/  CS2R R54, SRZ ;  /* 0x0000000000367805 */ /* 0x000fe4000001ff00 */
[----:B------:R-:W-:Y:S02]  /*0a30*/  CS2R R120, SRZ ;  /* 0x0000000000787805 */ /* 0x000fe4000001ff00 */
[----:B------:R-:W-:Y:S02]  /*0a40*/  CS2R R122, SRZ ;  /* 0x00000000007a7805 */ /* 0x000fe4000001ff00 */
[----:B------:R-:W-:Y:S02]  /*0a50*/  CS2R R124, SRZ ;  /* 0x00000000007c7805 */ /* 0x000fe4000001ff00 */
[----:B------:R-:W-:-:S02]  /*0a60*/  CS2R R126, SRZ ;  /* 0x00000000007e7805 */ /* 0x000fc4000001ff00 */
[----:B------:R-:W-:Y:S02]  /*0a70*/  CS2R R128, SRZ ;  /* 0x0000000000807805 */ /* 0x000fe4000001ff00 */
        /* <DEDUP_REMOVED lines=57> */
[----:B------:R-:W-:Y:S01]  /*0e10*/  CS2R R52, SRZ ;  /* 0x0000000000347805 */ /* 0x000fe2000001ff00 */
[----:B------:R-:W-:Y:S06]  /*0e20*/  @!P0 BRA `(.L_x_14) ;  /* 0x0000000800788947 */ /* 0x000fec0003800000 */
[----:B------:R-:W-:-:S04]  /*0e30*/  LOP3.LUT R5, R2, 0x1, RZ, 0xfc, !PT ;  /* 0x0000000102057812 */ /* 0x000fc800078efcff */
[----:B------:R-:W-:-:S13]  /*0e40*/  ISETP.NE.AND P1, PT, R5, 0x3, PT ;  /* 0x000000030500780c */ /* 0x000fda0003f25270 */
[----:B------:R-:W-:Y:S05]  /*0e50*/  @!P1 BRA `(.L_x_15) ;  /* 0x0000000000049947 */ /* 0x000fea0003800000 */
[----:B------:R-:W-:Y:S01]  /*0e60*/  BPT.TRAP 0x1 ;  /* 0x000000040000795c */ /* 0x000fe20000300000 */
.L_x_15:
[----:B------:R-:W0:Y:S01]  /*0e70*/  S2UR UR5, SR_CgaCtaId ;  /* 0x00000000000579c3 */ /* 0x000e220000008800 */
[----:B------:R-:W-:Y:S01]  /*0e80*/  SHF.L.U32 R5, RZ, 0x1f, RZ ;  /* 0x0000001fff057819 */ /* 0x000fe200000006ff */
[----:B------:R-:W-:Y:S02]  /*0e90*/  UMOV UR4, 0x400 ;  /* 0x0000040000047882 */ /* 0x000fe40000000000 */
[----:B0-----:R-:W-:-:S12]  /*0ea0*/  ULEA UR4, UR5, UR4, 0x18 ;  /* 0x0000000405047291 */ /* 0x001fd8000f8ec03f */
.L_x_16:
[----:B0-----:R-:W-:-:S04]  /*0eb0*/  IMAD.U32 R6, RZ, RZ, UR4 ;  /* 0x00000004ff067e24 */ /* 0x001fc8000f8e00ff */
[----:B------:R0:W1:Y:S03]  /*0ec0*/  SYNCS.PHASECHK.TRANS64.TRYWAIT P1, [R6+URZ+0x28000], R5 ;  /* 0x02800005060075a7 */ /* 0x000066000802017f */
[----:B-1----:R-:W-:Y:S05]  /*0ed0*/  @!P1 NANOSLEEP.SYNCS 0x989680 ;  /* 0x009896800000995d */ /* 0x002fea0003900000 */
[----:B------:R-:W1:Y:S02]  /*0ee0*/  @!P1 SYNCS.PHASECHK.TRANS64 P1, [R6+URZ+0x28000], R5 ;  /* 0x02800005060095a7 */ /* 0x000e64000802007f */
[----:B-1----:R-:W-:Y:S05]  /*0ef0*/  @!P1 BRA `(.L_x_16) ;  /* 0xfffffffc00ec9947 */ /* 0x002fea000383ffff */
[----:B------:R-:W-:Y:S01]  /*0f00*/  UIADD3 UR5, UR4, 0x20000, URZ ;  /* 0x0002000004057890 */ /* 0x000fe2000fffe03f */
[----:B------:R-:W-:Y:S01]  /*0f10*/  WARPGROUP.ARRIVE ;  /* 0x00000000000079c5 */ /* 0x000fe20000000000 */
[----:B------:R-:W-:Y:S02]  /*0f20*/  USHF.R.U32.HI UR4, URZ, 0x4, UR4 ;  /* 0x000000043f047899 */ /* 0x000fe40008011604 */
[----:B------:R-:W-:Y:S02]  /*0f30*/  USHF.R.U32.HI UR5, URZ, 0x4, UR5 ;  /* 0x000000043f057899 */ /* 0x000fe40008011605 */
[----:B------:R-:W-:Y:S02]  /*0f40*/  ULOP3.LUT UR4, UR4, 0x3fff, URZ, 0xc0, !UPT ;  /* 0x00003fff04047892 */ /* 0x000fe4000f8ec03f */
[----:B------:R-:W-:Y:S02]  /*0f50*/  ULOP3.LUT UR5, UR5, 0x3fff, URZ, 0xc0, !UPT ;  /* 0x00003fff05057892 */ /* 0x000fe4000f8ec03f */
[----:B------:R-:W-:-:S02]  /*0f60*/  ULOP3.LUT UR4, UR4, 0x10000, URZ, 0xfc, !UPT ;  /* 0x0001000004047892 */ /* 0x000fc4000f8efc3f */
[----:B------:R-:W-:Y:S02]  /*0f70*/  ULOP3.LUT UR6, UR5, 0x10000, URZ, 0xfc, !UPT ;  /* 0x0001000005067892 */ /* 0x000fe4000f8efc3f */
[----:B------:R-:W-:Y:S02]  /*0f80*/  UIADD3 UR5, UR4, 0x400, URZ ;  /* 0x0000040004057890 */ /* 0x000fe4000fffe03f */
[----:B------:R-:W-:Y:S02]  /*0f90*/  UIADD3 UR7, UR4, 0x800, URZ ;  /* 0x0000080004077890 */ /* 0x000fe4000fffe03f */
[----:B------:R-:W-:Y:S01]  /*0fa0*/  UMOV UR8, UR4 ;  /* 0x0000000400087c82 */ /* 0x000fe20008000000 */
[----:B------:R-:W-:Y:S01]  /*0fb0*/  UMOV UR9, 0x40000080 ;  /* 0x4000008000097882 */ /* 0x000fe20000000000 */
[----:B------:R-:W-:Y:S01]  /*0fc0*/  UMOV UR10, UR6 ;  /* 0x00000006000a7c82 */ /* 0x000fe20008000000 */
[----:B------:R-:W-:Y:S01]  /*0fd0*/  UMOV UR11, 0x40000080 ;  /* 0x40000080000b7882 */ /* 0x000fe20000000000 */
[----:B------:R-:W-:Y:S01]  /*0fe0*/  UIADD3 UR14, UR4, 0xc00, URZ ;  /* 0x00000c00040e7890 */ /* 0x000fe2000fffe03f */
[----:B------:R-:W-:Y:S01]  /*0ff0*/  HGMMA.64x64x8.F32.TF32 R120, gdesc[UR8], RZ, !UPT ;  /* 0x04e00000087879f0 */ /* 0x000fe2000c7028ff */
        /* <DEDUP_REMOVED lines=12> */
[----:B------:R-:W-:-:S02]  /*10c0*/  UIADD3 UR8, UR4, 0x2, URZ ;  /* 0x0000000204087890 */ /* 0x000fc4000fffe03f */
[----:B------:R-:W-:Y:S01]  /*10d0*/  UIADD3 UR10, UR6, 0x2, URZ ;  /* 0x00000002060a7890 */ /* 0x000fe2000fffe03f */
[----:B------:R-:W-:Y:S01]  /*10e0*/  UMOV UR9, 0x40000080 ;  /* 0x4000008000097882 */ /* 0x000fe20000000000 */
[----:B------:R-:W-:-:S07]  /*10f0*/  UMOV UR11, 0x40000080 ;  /* 0x40000080000b7882 */ /* 0x000fce0000000000 */
[----:B------:R-:W-:Y:S01]  /*1100*/  HGMMA.64x64x8.F32.TF32 R120, gdesc[UR8], R120 ;  /* 0x04e00000087879f0 */ /* 0x000fe20008702878 */
[----:B------:R-:W-:Y:S01]  /*1110*/  UMOV UR8, UR5 ;  /* 0x0000000500087c82 */ /* 0x000fe20008000000 */
[----:B------:R-:W-:Y:S01]  /*1120*/  UMOV UR9, 0x40000080 ;  /* 0x4000008000097882 */ /* 0x000fe20000000000 */
[----:B------:R-:W-:Y:S01]  /*1130*/  UIADD3 UR5, UR4, 0x404, URZ ;  /* 0x0000040404057890 */ /* 0x000fe2000fffe03f */
        /* <DEDUP_REMOVED lines=87> */
[----:B------:R-:W-:Y:S02]  /*16b0*/  UMOV UR9, 0x40000080 ;  /* 0x4000008000097882 */ /* 0x000fe40000000000 */
[----:B------:R-:W-:Y:S01]  /*16c0*/  HGMMA.64x64x8.F32.TF32 R56, gdesc[UR8], R56 ;  /* 0x04e00000083879f0 */ /* 0x000fe20008702838 */
[----:B------:R-:W-:Y:S01]  /*16d0*/  UMOV UR8, UR14 ;  /* 0x0000000e00087c82 */ /* 0x000fe20008000000 */
[----:B------:R-:W-:-:S02]  /*16e0*/  UMOV UR9, 0x40000080 ;  /* 0x4000008000097882 */ /* 0x000fc40000000000 */
[----:B------:R-:W-:Y:S01]  /*16f0*/  HGMMA.64x64x8.F32.TF32 R24, gdesc[UR8], R24 ;  /* 0x04e00000081879f0 */ /* 0x000fe20008702818 */
[----:B------:R-:W-:Y:S02]  /*1700*/  UIADD3 UR8, UR4, 0x46, URZ ;  /* 0x0000004604087890 */ /* 0x000fe4000fffe03f */
[----:B------:R-:W-:Y:S02]  /*1710*/  UIADD3 UR10, UR6, 0x46, URZ ;  /* 0x00000046060a7890 */ /* 0x000fe4000fffe03f */
[----:B------:R-:W-:Y:S01]  /*1720*/  UIADD3 UR6, UR4, 0x846, URZ ;  /* 0x0000084604067890 */ /* 0x000fe2000fffe03f */
[----:B------:R-:W-:Y:S01]  /*1730*/  UMOV UR9, 0x40000080 ;  /* 0x4000008000097882 */ /* 0x000fe20000000000 */
[----:B------:R-:W-:Y:S01]  /*1740*/  UMOV UR11, 0x40000080 ;  /* 0x40000080000b7882 */ /* 0x000fe20000000000 */
[----:B------:R-:W-:-:S04]  /*1750*/  UIADD3 UR4, UR4, 0xc46, URZ ;  /* 0x00000c4604047890 */ /* 0x000fc8000fffe03f */
[----:B------:R-:W-:Y:S01]  /*1760*/  HGMMA.64x64x8.F32.TF32 R120, gdesc[UR8], R120 ;  /* 0x04e00000087879f0 */ /* 0x000fe20008702878 */
[----:B------:R-:W-:Y:S01]  /*1770*/  UMOV UR8, UR5 ;  /* 0x0000000500087c82 */ /* 0x000fe20008000000 */
[----:B------:R-:W-:Y:S02]  /*1780*/  UMOV UR9, 0x40000080 ;  /* 0x4000008000097882 */ /* 0x000fe40000000000 */
[----:B------:R-:W-:Y:S01]  /*1790*/  HGMMA.64x64x8.F32.TF32 R88, gdesc[UR8], R88 ;  /* 0x04e00000085879f0 */ /* 0x000fe20008702858 */
[----:B------:R-:W-:Y:S01]  /*17a0*/  UMOV UR8, UR6 ;  /* 0x0000000600087c82 */ /* 0x000fe20008000000 */
[----:B------:R-:W-:Y:S02]  /*17b0*/  UMOV UR9, 0x40000080 ;  /* 0x4000008000097882 */ /* 0x000fe40000000000 */
[----:B------:R-:W-:Y:S01]  /*17c0*/  HGMMA.64x64x8.F32.TF32 R56, gdesc[UR8], R56 ;  /* 0x04e00000083879f0 */ /* 0x000fe20008702838 */
[----:B------:R-:W-:Y:S01]  /*17d0*/  UMOV UR8, UR4 ;  /* 0x0000000400087c82 */ /* 0x000fe20008000000 */
[----:B------:R-:W-:Y:S01]  /*17e0*/  UMOV UR9, 0x40000080 ;  /* 0x4000008000097882 */ /* 0x000fe20000000000 */
[----:B------:R-:W-:Y:S01]  /*17f0*/  UMOV UR4, 0x1 ;  /* 0x0000000100047882 */ /* 0x000fe20000000000 */
[----:B------:R-:W-:Y:S04]  /*1800*/  HGMMA.64x64x8.F32.TF32 R24, gdesc[UR8], R24, gsb0 ;  /* 0x04e00000081879f0 */ /* 0x000fe80008002818 */
.L_x_14:
[----:B0-----:R-:W-:-:S05]  /*1810*/  VIMNMX R6, R3, 0x1, PT ;  /* 0x0000000103067848 */ /* 0x001fca0003fe0100 */
[----:B------:R-:W-:-:S05]  /*1820*/  IMAD.IADD R6, R3, 0x1, -R6 ;  /* 0x0000000103067824 */ /* 0x000fca00078e0a06 */
[----:B------:R-:W-:-:S13]  /*1830*/  ISETP.GE.AND P1, PT, R6, 0x1, PT ;  /* 0x000000010600780c */ /* 0x000fda0003f26270 */
[----:B------:R-:W-:Y:S05]  /*1840*/  @!P1 BRA `(.L_x_17) ;  /* 0x0000000800f89947 */ /* 0x000fea0003800000 */
[----:B------:R-:W0:Y:S01]  /*1850*/  S2UR UR6, SR_CgaCtaId ;  /* 0x00000000000679c3 */ /* 0x000e220000008800 */
[----:B------:R-:W-:Y:S01]  /*1860*/  UMOV UR5, 0x400 ;  /* 0x0000040000057882 */ /* 0x000fe20000000000 */
[----:B------:R-:W-:Y:S01]  /*1870*/  LOP3.LUT R10, R2, 0x1, RZ, 0xfc, !PT ;  /* 0x00000001020a7812 */ /* 0x000fe200078efcff */
[----:B------:R-:W-:Y:S01]  /*1880*/  IMAD.MOV.U32 R9, RZ, RZ, RZ ;  /* 0x000000ffff097224 */ /* 0x000fe200078e00ff */
[----:B------:R-:W-:Y:S01]  /*1890*/  UISETP.NE.U32.AND UP0, UPT, UR4, URZ, UPT ;  /* 0x0000003f0400728c */ /* 0x000fe2000bf05070 */
[----:B------:R-:W-:Y:S02]  /*18a0*/  IMAD.MOV.U32 R3, RZ, RZ, R6 ;  /* 0x000000ffff037224 */ /* 0x000fe400078e0006 */
[----:B------:R-:W-:Y:S01]  /*18b0*/  IMAD.MOV.U32 R5, RZ, RZ, RZ ;  /* 0x000000ffff057224 */ /* 0x000fe200078e00ff */
[----:B0-----:R-:W-:-:S04]  /*18c0*/  ULEA UR5, UR6, UR5, 0x18 ;  /* 0x0000000506057291 */ /* 0x001fc8000f8ec03f */
[----:B------:R-:W-:Y:S02]  /*18d0*/  UIADD3 UR7, UR5, 0x20000, URZ ;  /* 0x0002000005077890 */ /* 0x000fe4000fffe03f */
[----:B------:R-:W-:Y:S02]  /*18e0*/  USHF.R.U32.HI UR6, URZ, 0x4, UR5 ;  /* 0x000000043f067899 */ /* 0x000fe40008011605 */
[----:B------:R-:W-:Y:S02]  /*18f0*/  USHF.R.U32.HI UR7, URZ, 0x4, UR7 ;  /* 0x000000043f077899 */ /* 0x000fe40008011607 */
[----:B------:R-:W-:Y:S02]  /*1900*/  ULOP3.LUT UR6, UR6, 0x3fff, URZ, 0xc0, !UPT ;  /* 0x00003fff06067892 */ /* 0x000fe4000f8ec03f */
[----:B------:R-:W-:Y:S02]  /*1910*/  ULOP3.LUT UR7, UR7, 0x3fff, URZ, 0xc0, !UPT ;  /* 0x00003fff07077892 */ /* 0x000fe4000f8ec03f */
[----:B------:R-:W-:-:S02]  /*1920*/  ULOP3.LUT UR6, UR6, 0x10000, URZ, 0xfc, !UPT ;  /* 0x0001000006067892 */ /* 0x000fc4000f8efc3f */
[----:B------:R-:W-:-:S12]  /*1930*/  ULOP3.LUT UR7, UR7, 0x10000, URZ, 0xfc, !UPT ;  /* 0x0001000007077892 */ /* 0x000fd8000f8efc3f */
.L_x_22:
[----:B------:R-:W-:-:S13]  /*1940*/  ISETP.NE.AND P2, PT, R10, 0x3, PT ;  /* 0x000000030a00780c */ /* 0x000fda0003f45270 */
[----:B------:R-:W-:Y:S05]  /*1950*/  @!P2 BRA `(.L_x_18) ;  /* 0x000000000004a947 */ /* 0x000fea0003800000 */
[----:B------:R-:W-:Y:S01]  /*1960*/  BPT.TRAP 0x1 ;  /* 0x000000040000795c */ /* 0x000fe20000300000 */
.L_x_18:
[----:B------:R-:W-:Y:S01]  /*1970*/  SHF.L.U32 R7, R9, 0x1f, RZ ;  /* 0x0000001f09077819 */ /* 0x000fe200000006ff */
[----:B------:R-:W-:-:S12]  /*1980*/  ULEA UR8, UR4, UR5, 0x3 ;  /* 0x0000000504087291 */ /* 0x000fd8000f8e183f */
.L_x_19:
[----:B0-----:R-:W-:-:S04]  /*1990*/  IMAD.U32 R8, RZ, RZ, UR8 ;  /* 0x00000008ff087e24 */ /* 0x001fc8000f8e00ff */
[----:B------:R0:W1:Y:S03]  /*19a0*/  SYNCS.PHASECHK.TRANS64.TRYWAIT P1, [R8+URZ+0x28000], R7 ;  /* 0x02800007080075a7 */ /* 0x000066000802017f */
[----:B-1----:R-:W-:Y:S05]  /*19b0*/  @!P1 NANOSLEEP.SYNCS 0x989680 ;  /* 0x009896800000995d */ /* 0x002fea0003900000 */
[----:B------:R-:W1:Y:S02]  /*19c0*/  @!P1 SYNCS.PHASECHK.TRANS64 P1, [R8+URZ+0x28000], R7 ;  /* 0x02800007080095a7 */ /* 0x000e64000802007f */
[----:B-1----:R-:W-:Y:S05]  /*19d0*/  @!P1 BRA `(.L_x_19) ;  /* 0xfffffffc00ec9947 */ /* 0x002fea000383ffff */
[----:B------:R-:W-:Y:S01]  /*19e0*/  ULEA UR8, UR4, UR6, 0xc ;  /* 0x0000000604087291 */ /* 0x000fe2000f8e603f */
[----:B------:R-:W-:Y:S01]  /*19f0*/  WARPGROUP.ARRIVE ;  /* 0x00000000000079c5 */ /* 0x000fe20000000000 */
[----:B------:R-:W-:Y:S02]  /*1a00*/  ULEA UR10, UR4, UR7, 0xa ;  /* 0x00000007040a7291 */ /* 0x000fe4000f8e503f */
[----:B------:R-:W-:Y:S02]  /*1a10*/  UIADD3 UR16, UR8, 0x400, URZ ;  /* 0x0000040008107890 */ /* 0x000fe4000fffe03f */
[----:B------:R-:W-:Y:S01]  /*1a20*/  UIADD3 UR14, UR8, 0x800, URZ ;  /* 0x00000800080e7890 */ /* 0x000fe2000fffe03f */
[----:B------:R-:W-:Y:S01]  /*1a30*/  UMOV UR9, 0x40000080 ;  /* 0x4000008000097882 */ /* 0x000fe20000000000 */
[----:B------:R-:W-:Y:S01]  /*1a40*/  UMOV UR11, 0x40000080 ;  /* 0x40000080000b7882 */ /* 0x000fe20000000000 */
[----:B------:R-:W-:Y:S02]  /*1a50*/  UMOV UR18, UR10 ;  /* 0x0000000a00127c82 */ /* 0x000fe40008000000 */
[----:B------:R-:W-:Y:S01]  /*1a60*/  HGMMA.64x64x8.F32.TF32 R120, gdesc[UR8], R120, UP0 ;  /* 0x04e00000087879f0 */ /* 0x000fe2000bf02878 */
[----:B------:R-:W-:Y:S01]  /*1a70*/  UIADD3 UR9, UR8, 0xc00, URZ ;  /* 0x00000c0008097890 */ /* 0x000fe2000fffe03f */
[----:B------:R-:W-:Y:S01]  /*1a80*/  UMOV UR19, UR11 ;  /* 0x0000000b00137c82 */ /* 0x000fe20008000000 */
[----:B------:R-:W-:-:S02]  /*1a90*/  UMOV UR17, 0x40000080 ;  /* 0x4000008000117882 */ /* 0x000fc40000000000 */
[----:B------:R-:W-:Y:S01]  /*1aa0*/  HGMMA.64x64x8.F32.TF32 R88, gdesc[UR16], R88, UP0 ;  /* 0x04e00000105879f0 */ /* 0x000fe2000bf02858 */
[----:B------:R-:W-:Y:S01]  /*1ab0*/  UMOV UR18, UR10 ;  /* 0x0000000a00127c82 */ /* 0x000fe20008000000 */
[----:B------:R-:W-:Y:S01]  /*1ac0*/  UMOV UR19, UR11 ;  /* 0x0000000b00137c82 */ /* 0x000fe20008000000 */
[----:B------:R-:W-:Y:S01]  /*1ad0*/  UMOV UR16, UR14 ;  /* 0x0000000e00107c82 */ /* 0x000fe20008000000 */
[----:B------:R-:W-:Y:S01]  /*1ae0*/  UMOV UR17, 0x40000080 ;  /* 0x4000008000117882 */ /* 0x000fe20000000000 */
[----:B------:R-:W-:Y:S01]  /*1af0*/  UIADD3 UR14, UR8, 0xc02, URZ ;  /* 0x00000c02080e7890 */ /* 0x000fe2000fffe03f */
[----:B------:R-:W-:Y:S01]  /*1b00*/  HGMMA.64x64x8.F32.TF32 R56, gdesc[UR16], R56, UP0 ;  /* 0x04e00000103879f0 */ /* 0x000fe2000bf02838 */
[----:B------:R-:W-:Y:S01]  /*1b10*/  UMOV UR18, UR10 ;  /* 0x0000000a00127c82 */ /* 0x000fe20008000000 */
[----:B------:R-:W-:Y:S01]  /*1b20*/  UMOV UR19, UR11 ;  /* 0x0000000b00137c82 */ /* 0x000fe20008000000 */
[----:B------:R-:W-:Y:S01]  /*1b30*/  UMOV UR16, UR9 ;  /* 0x0000000900107c82 */ /* 0x000fe20008000000 */
[----:B------:R-:W-:Y:S01]  /*1b40*/  UMOV UR17, 0x40000080 ;  /* 0x4000008000117882 */ /* 0x000fe20000000000 */
[----:B------:R-:W-:Y:S01]  /*1b50*/  UIADD3 UR9, UR8, 0x402, URZ ;  /* 0x0000040208097890 */ /* 0x000fe2000fffe03f */
[----:B------:R-:W-:Y:S01]  /*1b60*/  HGMMA.64x64x8.F32.TF32 R24, gdesc[UR16], R24, UP0 ;  /* 0x04e00000101879f0 */ /* 0x000fe2000bf02818 */
[----:B------:R-:W-:-:S02]  /*1b70*/  UIADD3 UR16, UR8, 0x2, URZ ;  /* 0x0000000208107890 */ /* 0x000fc4000fffe03f */
[----:B------:R-:W-:Y:S02]  /*1b80*/  UIADD3 UR18, UR10, 0x2, URZ ;  /* 0x000000020a127890 */ /* 0x000fe4000fffe03f */
[----:B------:R-:W-:Y:S01]  /*1b90*/  UIADD3 UR11, UR8, 0x802, URZ ;  /* 0x00000802080b7890 */ /* 0x000fe2000fffe03f */
[----:B------:R-:W-:Y:S01]  /*1ba0*/  UMOV UR17, 0x40000080 ;  /* 0x4000008000117882 */ /* 0x000fe20000000000 */
[----:B------:R-:W-:-:S05]  /*1bb0*/  UMOV UR19, 0x40000080 ;  /* 0x4000008000137882 */ /* 0x000fca0000000000 */
        /* <DEDUP_REMOVED lines=110> */
[----:B------:R-:W-:-:S02]  /*22a0*/  UMOV UR17, 0x40000080 ;  /* 0x4000008000117882 */ /* 0x000fc40000000000 */
[----:B------:R-:W-:Y:S03]  /*22b0*/  HGMMA.64x64x8.F32.TF32 R24, gdesc[UR16], R24, gsb0 ;  /* 0x04e00000101879f0 */ /* 0x000fe60008002818 */
[----:B------:R-:W-:Y:S02]  /*22c0*/  WARPGROUP.DEPBAR.LE gsb0, 0x1 ;  /* 0x00008000000079c5 */ /* 0x000fe40000010100 */
[----:B------:R-:W-:Y:S05]  /*22d0*/  @!P2 BRA `(.L_x_20) ;  /* 0x000000000004a947 */ /* 0x000fea0003800000 */
[----:B------:R-:W-:Y:S01]  /*22e0*/  BPT.TRAP 0x1 ;  /* 0x000000040000795c */ /* 0x000fe20000300000 */
.L_x_20:
[----:B------:R-:W-:-:S13]  /*22f0*/  ISETP.NE.AND P1, PT, R4, RZ, PT ;  /* 0x000000ff0400720c */ /* 0x000fda0003f25270 */
[----:B0-----:R-:W-:-:S05]  /*2300*/  @P1 LEA R7, R5, UR5, 0x3 ;  /* 0x0000000505071c11 */ /* 0x001fca000f8e18ff */
[----:B------:R-:W-:-:S05]  /*2310*/  @P1 VIADD R7, R7, 0x28010 ;  /* 0x0002801007071836 */ /* 0x000fca0000000000 */
[----:B------:R-:W-:-:S04]  /*2320*/  @P1 PRMT R7, R0, 0x654, R7 ;  /* 0x0000065400071816 */ /* 0x000fc80000000007 */
[----:B------:R0:W-:Y:S01]  /*2330*/  @P1 SYNCS.ARRIVE.TRANS64.RED.A1T0 RZ, [R7+URZ], RZ ;  /* 0x000000ff07ff19a7 */ /* 0x0001e2000810043f */
[----:B------:R-:W-:-:S13]  /*2340*/  ISETP.GT.U32.AND P1, PT, R2, 0x1, PT ;  /* 0x000000010200780c */ /* 0x000fda0003f24070 */
[----:B0-----:R-:W-:Y:S05]  /*2350*/  @P1 BRA `(.L_x_21) ;  /* 0x0000000000041947 */ /* 0x001fea0003800000 */
[----:B------:R-:W-:Y:S01]  /*2360*/  BPT.TRAP 0x1 ;  /* 0x000000040000795c */ /* 0x000fe20000300000 */
.L_x_21:
[----:B------:R-:W-:Y:S01]  /*2370*/  UIADD3 UR4, UR4, 0x1, URZ ;  /* 0x0000000104047890 */ /* 0x000fe2000fffe03f */
[----:B------:R-:W-:Y:S01]  /*2380*/  ISETP.GT.AND P2, PT, R3, 0x1, PT ;  /* 0x000000010300780c */ /* 0x000fe20003f44270 */
[----:B------:R-:W-:Y:S02]  /*2390*/  VIADD R5, R5, 0x1 ;  /* 0x0000000105057836 */ /* 0x000fe40000000000 */
[----:B------:R-:W-:Y:S01]  /*23a0*/  UISETP.NE.AND UP0, UPT, UR4, 0x2, UPT ;  /* 0x000000020400788c */ /* 0x000fe2000bf05270 */
[----:B------:R-:W-:Y:S02]  /*23b0*/  VIADD R3, R3, 0xffffffff ;  /* 0xffffffff03037836 */ /* 0x000fe40000000000 */
[C---:B------:R-:W-:Y:S01]  /*23c0*/  ISETP.NE.AND P1, PT, R5.reuse, 0x2, PT ;  /* 0x000000020500780c */ /* 0x040fe20003f25270 */
[----:B------:R-:W-:Y:S02]  /*23d0*/  USEL UR8, URZ, 0x1, UP0 ;  /* 0x000000013f087887 */ /* 0x000fe40008000000 */
[----:B------:R-:W-:Y:S01]  /*23e0*/  USEL UR4, UR4, URZ, UP0 ;  /* 0x0000003f04047287 */ /* 0x000fe20008000000 */
[----:B------:R-:W-:Y:S01]  /*23f0*/  SEL R5, R5, RZ, P1 ;  /* 0x000000ff05057207 */ /* 0x000fe20000800000 */
[----:B------:R-:W-:-:S02]  /*2400*/  UPLOP3.LUT UP0, UPT, UPT, UPT, UPT, 0x80, 0x0 ;  /* 0x000000000000789c */ /* 0x000fc40003f0f070 */
[----:B------:R-:W-:Y:S01]  /*2410*/  LOP3.LUT R9, R9, UR8, RZ, 0x3c, !PT ;  /* 0x0000000809097c12 */ /* 0x000fe2000f8e3cff */
[----:B------:R-:W-:Y:S08]  /*2420*/  @P2 BRA `(.L_x_22) ;  /* 0xfffffff400442947 */ /* 0x000ff0000383ffff */
.L_x_17:
[----:B------:R-:W-:Y:S02]  /*2430*/  WARPGROUP.DEPBAR.LE gsb0, 0x0 ;  /* 0x00008000000079c5 */ /* 0x000fe40000010000 */
[----:B------:R-:W-:Y:S05]  /*2440*/  @!P0 BRA `(.L_x_23) ;  /* 0x0000000000408947 */ /* 0x000fea0003800000 */
[----:B------:R-:W-:-:S04]  /*2450*/  LOP3.LUT R3, R2, 0x1, RZ, 0xfc, !PT ;  /* 0x0000000102037812 */ /* 0x000fc800078efcff */
[----:B------:R-:W-:-:S13]  /*2460*/  ISETP.NE.AND P0, PT, R3, 0x3, PT ;  /* 0x000000030300780c */ /* 0x000fda0003f05270 */
[----:B------:R-:W-:Y:S05]  /*2470*/  @!P0 BRA `(.L_x_24) ;  /* 0x0000000000048947 */ /* 0x000fea0003800000 */
[----:B------:R-:W-:Y:S01]  /*2480*/  BPT.TRAP 0x1 ;  /* 0x000000040000795c */ /* 0x000fe20000300000 */
.L_x_24:
[----:B------:R-:W-:-:S13]  /*2490*/  ISETP.NE.AND P0, PT, R4, RZ, PT ;  /* 0x000000ff0400720c */ /* 0x000fda0003f05270 */
[----:B------:R-:W0:Y:S01]  /*24a0*/  @P0 S2R R4, SR_CgaCtaId ;  /* 0x0000000000040919 */ /* 0x000e220000008800 */
[----:B------:R-:W-:Y:S01]  /*24b0*/  @P0 IMAD.SHL.U32 R6, R6, 0x8, RZ ;  /* 0x0000000806060824 */ /* 0x000fe200078e00ff */
[----:B------:R-:W-:-:S04]  /*24c0*/  @P0 MOV R3, 0x400 ;  /* 0x0000040000030802 */ /* 0x000fc80000000f00 */
[----:B------:R-:W-:Y:S02]  /*24d0*/  @P0 LOP3.LUT R6, R6, 0x8, RZ, 0xc0, !PT ;  /* 0x0000000806060812 */ /* 0x000fe400078ec0ff */
[----:B0-----:R-:W-:-:S04]  /*24e0*/  @P0 LEA R3, R4, R3, 0x18 ;  /* 0x0000000304030211 */ /* 0x001fc800078ec0ff */
[----:B------:R-:W-:-:S04]  /*24f0*/  @P0 IADD3 R3, R3, 0x28010, R6 ;  /* 0x0002801003030810 */ /* 0x000fc80007ffe006 */
[----:B------:R-:W-:-:S04]  /*2500*/  @P0 PRMT R3, R0, 0x654, R3 ;  /* 0x0000065400030816 */ /* 0x000fc80000000003 */
[----:B------:R0:W-:Y:S01]  /*2510*/  @P0 SYNCS.ARRIVE.TRANS64.RED.A1T0 RZ, [R3+URZ], RZ ;  /* 0x000000ff03ff09a7 */ /* 0x0001e2000810043f */
[----:B------:R-:W-:-:S13]  /*2520*/  ISETP.GT.U32.AND P0, PT, R2, 0x1, PT ;  /* 0x000000010200780c */ /* 0x000fda0003f04070 */
[----:B0-----:R-:W-:Y:S05]  /*2530*/  @P0 BRA `(.L_x_23) ;  /* 0x0000000000040947 */ /* 0x001fea0003800000 */
[----:B------:R-:W-:Y:S01]  /*2540*/  BPT.TRAP 0x1 ;  /* 0x000000040000795c */ /* 0x000fe20000300000 */
.L_x_23:
[----:B------:R-:W0:Y:S01]  /*2550*/  S2R R0, SR_TID.X ;  /* 0x0000000000007919 */ /* 0x000e220000002100 */
[----:B------:R-:W-:Y:S01]  /*2560*/  ULDC.64 UR4, c[0x0][0x280] ;  /* 0x0000a00000047ab9 */ /* 0x000fe20000000a00 */
[----:B------:R-:W1:Y:S01]  /*2570*/  S2R R2, SR_CTAID.Y ;  /* 0x0000000000027919 */ /* 0x000e620000002600 */
[----:B------:R-:W2:Y:S01]  /*2580*/  S2R R9, SR_CTAID.X ;  /* 0x0000000000097919 */ /* 0x000ea20000002500 */
[----:B0-----:R-:W-:-:S04]  /*2590*/  SHF.R.S32.HI R3, RZ, 0x1f, R0 ;  /* 0x0000001fff037819 */ /* 0x001fc80000011400 */
[----:B------:R-:W-:-:S04]  /*25a0*/  LEA.HI R3, R3, R0, RZ, 0x7 ;  /* 0x0000000003037211 */ /* 0x000fc800078f38ff */
[----:B------:R-:W-:Y:S01]  /*25b0*/  LOP3.LUT R3, R3, 0xffffff80, RZ, 0xc0, !PT ;  /* 0xffffff8003037812 */ /* 0x000fe200078ec0ff */
[----:B--2---:R-:W-:-:S04]  /*25c0*/  IMAD.SHL.U32 R6, R9, 0x100, RZ ;  /* 0x0000010009067824 */ /* 0x004fc800078e00ff */
[----:B------:R-:W-:Y:S02]  /*25d0*/  IMAD.IADD R8, R0, 0x1, -R3 ;  /* 0x0000000100087824 */ /* 0x000fe400078e0a03 */
[----:B-1----:R-:W-:-:S03]  /*25e0*/  IMAD.SHL.U32 R0, R2, 0x40, RZ ;  /* 0x0000004002007824 */ /* 0x002fc600078e00ff */
[----:B------:R-:W-:Y:S02]  /*25f0*/  SHF.R.S32.HI R7, RZ, 0x1f, R8 ;  /* 0x0000001fff077819 */ /* 0x000fe40000011408 */
[----:B------:R-:W-:Y:S02]  /*2600*/  ISETP.GE.AND P0, PT, R0, UR5, PT ;  /* 0x0000000500007c0c */ /* 0x000fe4000bf06270 */
[----:B------:R-:W-:Y:S02]  /*2610*/  LEA.HI R2, R7, R8, RZ, 0x2 ;  /* 0x0000000807027211 */ /* 0x000fe400078f10ff */
[----:B------:R-:W-:Y:S02]  /*2620*/  ISETP.GE.OR P0, PT, R6, UR4, P0 ;  /* 0x0000000406007c0c */ /* 0x000fe40008706670 */
[--C-:B------:R-:W-:Y:S02]  /*2630*/  SHF.R.S32.HI R4, RZ, 0x2, R2.reuse ;  /* 0x00000002ff047819 */ /* 0x100fe40000011402 */
[----:B------:R-:W-:-:S04]  /*2640*/  SHF.R.S32.HI R3, RZ, 0x1f, R2 ;  /* 0x0000001fff037819 */ /* 0x000fc80000011402 */
[----:B------:R-:W-:-:S04]  /*2650*/  LEA.HI R3, R3, R4, RZ, 0x3 ;  /* 0x0000000403037211 */ /* 0x000fc800078f18ff */
[----:B------:R-:W-:Y:S01]  /*2660*/  LOP3.LUT R5, R3, 0xfffffff8, RZ, 0xc0, !PT ;  /* 0xfffffff803057812 */ /* 0x000fe200078ec0ff */
[----:B------:R-:W-:Y:S06]  /*2670*/  @P0 EXIT ;  /* 0x000000000000094d */ /* 0x000fec0003800000 */
[----:B------:R-:W0:Y:S01]  /*2680*/  LDC.64 R20, c[0x0][0x5d0] ;  /* 0x00017400ff147b82 */ /* 0x000e220000000a00 */
[----:B------:R-:W-:Y:S01]  /*2690*/  LOP3.LUT R3, R2, 0x7ffffffc, RZ, 0xc0, !PT ;  /* 0x7ffffffc02037812 */ /* 0x000fe200078ec0ff */
[----:B------:R-:W-:Y:S01]  /*26a0*/  IMAD.IADD R2, R4, 0x1, -R5 ;  /* 0x0000000104027824 */ /* 0x000fe200078e0a05 */
[----:B------:R-:W-:Y:S02]  /*26b0*/  LEA.HI R5, R7, R8, RZ, 0x5 ;  /* 0x0000000807057211 */ /* 0x000fe400078f28ff */
[----:B----45:R-:W-:Y:S01]  /*26c0*/  FSETP.NEU.AND P1, PT, R14, RZ, PT ;  /* 0x000000ff0e00720b */ /* 0x030fe20003f2d000 */
[----:B------:R-:W-:Y:S01]  /*26d0*/  IMAD.IADD R4, R8, 0x1, -R3 ;  /* 0x0000000108047824 */ /* 0x000fe200078e0a03 */
[----:B------:R-:W-:Y:S02]  /*26e0*/  SHF.R.S32.HI R3, RZ, 0x1f, R2 ;  /* 0x0000001fff037819 */ /* 0x000fe40000011402 */
[----:B------:R-:W-:Y:S01]  /*26f0*/  SHF.R.S32.HI R13, RZ, 0x5, R5 ;  /* 0x00000005ff0d7819 */ /* 0x000fe20000011405 */
[----:B------:R-:W-:-:S02]  /*2700*/  IMAD.SHL.U32 R5, R4, 0x2, RZ ;  /* 0x0000000204057824 */ /* 0x000fc400078e00ff */
[----:B------:R-:W-:-:S03]  /*2710*/  IMAD.WIDE R8, R9, 0x100, R2 ;  /* 0x0000010009087825 */ /* 0x000fc600078e0202 */
[----:B------:R-:W-:Y:S01]  /*2720*/  SHF.R.S32.HI R7, RZ, 0x1f, R5 ;  /* 0x0000001fff077819 */ /* 0x000fe20000011405 */
[C---:B------:R-:W-:Y:S01]  /*2730*/  IMAD R3, R13.reuse, -0x10, -R6 ;  /* 0xfffffff00d037824 */ /* 0x040fe200078e0a06 */
[C---:B------:R-:W-:Y:S01]  /*2740*/  IADD3 R6, P0, R0.reuse, R5, RZ ;  /* 0x0000000500067210 */ /* 0x040fe20007f1e0ff */
[----:B------:R-:W-:Y:S01]  /*2750*/  IMAD.WIDE R8, R13, 0x10, R8 ;  /* 0x000000100d087825 */ /* 0x000fe200078e0208 */
[----:B------:R-:W-:Y:S02]  /*2760*/  IADD3 R10, -R5, UR5, -R0 ;  /* 0x00000005050a7c10 */ /* 0x000fe4000fffe900 */
[----:B------:R-:W-:Y:S02]  /*2770*/  LEA.HI.X.SX32 R7, R0, R7, 0x1, P0 ;  /* 0x0000000700077211 */ /* 0x000fe400000f0eff */
[----:B------:R-:W-:Y:S01]  /*2780*/  IADD3 R0, R3, UR4, -R2 ;  /* 0x0000000403007c10 */ /* 0x000fe2000fffe802 */
[-C--:B0-----:R-:W-:Y:S01]  /*2790*/  IMAD R2, R9, R20.reuse, RZ ;  /* 0x0000001409027224 */ /* 0x081fe200078e02ff */
[----:B------:R-:W-:Y:S01]  /*27a0*/  ISETP.GT.AND P3, PT, R10, RZ, PT ;  /* 0x000000ff0a00720c */ /* 0x000fe20003f64270 */
[----:B------:R-:W-:Y:S01]  /*27b0*/  IMAD.WIDE.U32 R16, R8, R20, R6 ;  /* 0x0000001408107225 */ /* 0x000fe200078e0006 */
[----:B------:R-:W-:-:S02]  /*27c0*/  SHF.L.U64.HI R12, R20, 0x3, R21 ;  /* 0x00000003140c7819 */ /* 0x000fc40000010215 */
[----:B------:R-:W-:Y:S01]  /*27d0*/  P2R R3, PR, RZ, 0x8 ;  /* 0x00000008ff037803 */ /* 0x000fe20000000000 */
[----:B------:R-:W-:Y:S01]  /*27e0*/  IMAD R19, R8, R21, R2 ;  /* 0x0000001508137224 */ /* 0x000fe200078e0202 */
[----:B------:R-:W-:Y:S01]  /*27f0*/  ISETP.GT.AND P0, PT, R0, RZ, P3 ;  /* 0x000000ff0000720c */ /* 0x000fe20001f04270 */
[----:B------:R-:W-:Y:S02]  /*2800*/  IMAD.SHL.U32 R13, R20, 0x8, RZ ;  /* 0x00000008140d7824 */ /* 0x000fe400078e00ff */
[----:B------:R-:W-:Y:S01]  /*2810*/  IMAD.IADD R19, R17, 0x1, R19 ;  /* 0x0000000111137824 */ /* 0x000fe200078e0213 */
[----:B------:R-:W-:Y:S09]  /*2820*/  @!P1 BRA `(.L_x_25) ;  /* 0x0000006c00709947 */ /* 0x000ff20003800000 */
[----:B------:R-:W-:Y:S01]  /*2830*/  ULDC.64 UR4, c[0x0][0x5b0] ;  /* 0x00016c0000047ab9 */ /* 0x000fe20000000a00 */
[----:B------:R-:W-:Y:S01]  /*2840*/  ULDC.64 UR8, c[0x0][0x5a8] ;  /* 0x00016a0000087ab9 */ /* 0x000fe20000000a00 */
[----:B---3--:R-:W-:Y:S01]  /*2850*/  IMAD R15, R9, UR4, RZ ;  /* 0x00000004090f7c24 */ /* 0x008fe2000f8e02ff */
[----:B------:R-:W-:Y:S01]  /*2860*/  ULDC.64 UR6, c[0x0][0x5c8] ;  /* 0x0001720000067ab9 */ /* 0x000fe20000000a00 */
[----:B------:R-:W-:-:S04]  /*2870*/  IMAD.WIDE.U32 R2, R8, UR4, R6 ;  /* 0x0000000408027c25 */ /* 0x000fc8000f8e0006 */
[----:B------:R-:W-:Y:S01]  /*2880*/  IMAD R15, R8, UR5, R15 ;  /* 0x00000005080f7c24 */ /* 0x000fe2000f8e020f */
[----:B------:R-:W-:-:S03]  /*2890*/  LEA R4, P1, R2, UR8, 0x2 ;  /* 0x0000000802047c11 */ /* 0x000fc6000f8210ff */
[----:B------:R-:W-:-:S05]  /*28a0*/  IMAD.IADD R3, R3, 0x1, R15 ;  /* 0x0000000103037824 */ /* 0x000fca00078e020f */
[----:B------:R-:W-:-:S05]  /*28b0*/  LEA.HI.X R5, R2, UR9, R3, 0x2, P1 ;  /* 0x0000000902057c11 */ /* 0x000fca00088f1403 */
[----:B------:R-:W2:Y:S01]  /*28c0*/  @P0 LDG.E.LTC128B R17, desc[UR12][R4.64] ;  /* 0x0000000c04110981 */ /* 0x000ea2000c1e1920 */
[----:B------:R-:W-:Y:S01]  /*28d0*/  ISETP.GT.AND P6, PT, R10, 0x1, PT ;  /* 0x000000010a00780c */ /* 0x000fe20003fc4270 */
[----:B------:R-:W-:Y:S01]  /*28e0*/  BSSY B0, `(.L_x_26) ;  /* 0x000000d000007945 */ /* 0x000fe20003800000 */
[----:B------:R-:W-:Y:S02]  /*28f0*/  LEA R2, P2, R16, UR6, 0x2 ;  /* 0x0000000610027c11 */ /* 0x000fe4000f8410ff */
[----:B------:R-:W-:Y:S02]  /*2900*/  ISETP.GT.AND P1, PT, R0, RZ, P6 ;  /* 0x000000ff0000720c */ /* 0x000fe40003724270 */
[----:B--2---:R-:W-:Y:S01]  /*2910*/  LOP3.LUT R3, R17, 0xffffe000, RZ, 0xc0, !PT ;  /* 0xffffe00011037812 */ /* 0x004fe200078ec0ff */
[----:B------:R-:W-:-:S04]  /*2920*/  IMAD.MOV.U32 R18, RZ, RZ, R17 ;  /* 0x000000ffff127224 */ /* 0x000fc800078e0011 */
[----:B------:R-:W-:-:S04]  /*2930*/  FMUL R3, R3, R14 ;  /* 0x0000000e03037220 */ /* 0x000fc80000400000 */
[----:B------:R-:W-:Y:S01]  /*2940*/  FFMA R23, R120, R11, R3 ;  /* 0x0000000b78177223 */ /* 0x000fe20000000003 */
[----:B------:R-:W-:Y:S02]  /*2950*/  P2R R3, PR, RZ, 0x40 ;  /* 0x00000040ff037803 */ /* 0x000fe40000000000 */
[----:B------:R-:W-:Y:S02]  /*2960*/  LEA.HI.X R3, R16, UR7, R19, 0x2, P2 ;  /* 0x0000000710037c11 */ /* 0x000fe400090f1413 */
[----:B------:R-:W-:-:S05]  /*2970*/  F2FP.TF32.F32.PACK_B R23, R23 ;  /* 0x00000017ff17723e */ /* 0x000fca00024050ff */
[----:B------:R0:W-:Y:S01]  /*2980*/  @P0 STG.E desc[UR12][R2.64], R23 ;  /* 0x0000001702000986 */ /* 0x0001e2000c10190c */
[----:B------:R-:W-:Y:S05]  /*2990*/  @!P1 BRA `(.L_x_27) ;  /* 0x0000000000049947 */ /* 0x000fea0003800000 */
[----:B------:R1:W5:Y:S02]  /*29a0*/  LDG.E.LTC128B R18, desc[UR12][R4.64+0x4] ;  /* 0x0000040c04127981 */ /* 0x000364000c1e1920 */
.L_x_27:
[----:B------:R-:W-:Y:S05]  /*29b0*/  BSYNC B0 ;  /* 0x0000000000007941 */ /* 0x000fea0003800000 */
.L_x_26:
[----:B------:R-:W-:Y:S01]  /*29c0*/  USHF.L.U32 UR6, UR4, 0x3, URZ ;  /* 0x0000000304067899 */ /* 0x000fe2000800063f */
[----:B-----5:R-:W-:Y:S01]  /*29d0*/  LOP3.LUT R19, R18, 0xffffe000, RZ, 0xc0, !PT ;  /* 0xffffe00012137812 */ /* 0x020fe200078ec0ff */
[----:B------:R-:W-:Y:S01]  /*29e0*/  USHF.L.U64.HI UR7, UR4, 0x3, UR5 ;  /* 0x0000000304077899 */ /* 0x000fe20008010205 */
[----:B------:R-:W-:-:S03]  /*29f0*/  ISETP.GT.AND P0, PT, R0, 0x8, P3 ;  /* 0x000000080000780c */ /* 0x000fc60001f04270 */
[----:B------:R-:W-:Y:S02]  /*2a00*/  IMAD.U32 R16, RZ, RZ, UR6 ;  /* 0x00000006ff107e24 */ /* 0x000fe4000f8e00ff */
[----:B------:R-:W-:Y:S02]  /*2a10*/  IMAD.U32 R17, RZ, RZ, UR7 ;  /* 0x00000007ff117e24 */ /* 0x000fe4000f8e00ff */
[----:B------:R-:W-:-:S04]  /*2a20*/  IMAD.WIDE.U32 R8, R8, UR4, R16 ;  /* 0x0000000408087c25 */ /* 0x000fc8000f8e0010 */
[----:B------:R-:W-:Y:S01]  /*2a30*/  FMUL R16, R19, R14 ;  /* 0x0000000e13107220 */ /* 0x000fe20000400000 */
[----:B------:R-:W-:-:S03]  /*2a40*/  IADD3 R6, P2, R6, R8, RZ ;  /* 0x0000000806067210 */ /* 0x000fc60007f5e0ff */
[----:B------:R-:W-:Y:S01]  /*2a50*/  FFMA R121, R121, R11, R16 ;  /* 0x0000000b79797223 */ /* 0x000fe20000000010 */
[----:B------:R-:W-:Y:S02]  /*2a60*/  IADD3.X R7, R7, R15, R9, P2, !PT ;  /* 0x0000000f07077210 */ /* 0x000fe400017fe409 */
[C---:B------:R-:W-:Y:S02]  /*2a70*/  LEA R8, P2, R6.reuse, UR8, 0x2 ;  /* 0x0000000806087c11 */ /* 0x040fe4000f8410ff */
[----:B------:R-:W-:Y:S02]  /*2a80*/  F2FP.TF32.F32.PACK_B R121, R121 ;  /* 0x00000079ff79723e */ /* 0x000fe400024050ff */
[----:B------:R-:W-:-:S03]  /*2a90*/  LEA.HI.X R9, R6, UR9, R7, 0x2, P2 ;  /* 0x0000000906097c11 */ /* 0x000fc600090f1407 */
[----:B------:R2:W-:Y:S04]  /*2aa0*/  @P1 STG.E desc[UR12][R2.64+0x4], R121 ;  /* 0x0000047902001986 */ /* 0x0005e8000c10190c */
[----:B------:R-:W3:Y:S01]  /*2ab0*/  @P0 LDG.E.LTC128B R18, desc[UR12][R8.64] ;  /* 0x0000000c08120981 */ /* 0x000ee2000c1e1920 */
[C---:B------:R-:W-:Y:S01]  /*2ac0*/  SHF.L.U64.HI R15, R13.reuse, 0x2, R12 ;  /* 0x000000020d0f7819 */ /* 0x040fe2000001020c */
[----:B------:R-:W-:Y:S01]  /*2ad0*/  BSSY B0, `(.L_x_28) ;  /* 0x000000b000007945 */ /* 0x000fe20003800000 */
[----:B------:R-:W-:Y:S02]  /*2ae0*/  LEA R6, P2, R13, R2, 0x2 ;  /* 0x000000020d067211 */ /* 0x000fe400078410ff */
[----:B------:R-:W-:Y:S02]  /*2af0*/  ISETP.GT.AND P1, PT, R0, 0x8, P6 ;  /* 0x000000080000780c */ /* 0x000fe40003724270 */
[----:B---3--:R-:W-:-:S05]  /*2b00*/  LOP3.LUT R7, R18, 0xffffe000, RZ, 0xc0, !PT ;  /* 0xffffe00012077812 */ /* 0x008fca00078ec0ff */
[----:B------:R-:W-:-:S04]  /*2b10*/  FMUL R7, R7, R14 ;  /* 0x0000000e07077220 */ /* 0x000fc80000400000 */
[----:B------:R-:W-:Y:S01]  /*2b20*/  FFMA R13, R122, R11, R7 ;  /* 0x0000000b7a0d7223 */ /* 0x000fe20000000007 */
[----:B------:R-:W-:-:S04]  /*2b30*/  IMAD.X R7, R15, 0x1, R3, P2 ;  /* 0x000000010f077824 */ /* 0x000fc800010e0603 */
[----:B------:R-:W-:-:S05]  /*2b40*/  F2FP.TF32.F32.PACK_B R13, R13 ;  /* 0x0000000dff0d723e */ /* 0x000fca00024050ff */
[----:B------:R2:W-:Y:S01]  /*2b50*/  @P0 STG.E desc[UR12][R6.64], R13 ;  /* 0x0000000d06000986 */ /* 0x0005e2000c10190c */
[----:B------:R-:W-:Y:S05]  /*2b60*/  @!P1 BRA `(.L_x_29) ;  /* 0x0000000000049947 */ /* 0x000fea0003800000 */
[----:B------:R3:W5:Y:S02]  /*2b70*/  LDG.E.LTC128B R18, desc[UR12][R8.64+0x4] ;  /* 0x0000040c08127981 */ /* 0x000764000c1e1920 */
.L_x_29:
[----:B------:R-:W-:Y:S05]  /*2b80*/  BSYNC B0 ;  /* 0x0000000000007941 */ /* 0x000fea0003800000 */
.L_x_28:
[----:B--2--5:R-:W-:Y:S01]  /*2b90*/  LOP3.LUT R13, R18, 0xffffe000, RZ, 0xc0, !PT ;  /* 0xffffe000120d7812 */ /* 0x024fe200078ec0ff */
[----:B------:R-:W-:Y:S01]  /*2ba0*/  BSSY B0, `(.L_x_30) ;  /* 0x000000a000007945 */ /* 0x000fe20003800000 */
[----:B------:R-:W-:-:S03]  /*2bb0*/  ISETP.GT.AND P3, PT, R10, 0x8, PT ;  /* 0x000000080a00780c */ /* 0x000fc60003f64270 */
[----:B------:R-:W-:Y:S01]  /*2bc0*/  FMUL R12, R13, R14 ;  /* 0x0000000e0d0c7220 */ /* 0x000fe20000400000 */
[----:B------:R-:W-:-:S03]  /*2bd0*/  ISETP.GT.AND P0, PT, R0, RZ, P3 ;  /* 0x000000ff0000720c */ /* 0x000fc60001f04270 */
[----:B------:R-:W-:Y:S01]  /*2be0*/  FFMA R123, R123, R11, R12 ;  /* 0x0000000b7b7b7223 */ /* 0x000fe2000000000c */
[----:B------:R-:W-:-:S04]  /*2bf0*/  P2R R12, PR, RZ, 0x8 ;  /* 0x00000008ff0c7803 */ /* 0x000fc80000000000 */
[----:B------:R-:W-:-:S05]  /*2c00*/  F2FP.TF32.F32.PACK_B R123, R123 ;  /* 0x0000007bff7b723e */ /* 0x000fca00024050ff */
[----:B------:R2:W-:Y:S01]  /*2c10*/  @P1 STG.E desc[UR12][R6.64+0x4], R123 ;  /* 0x0000047b06001986 */ /* 0x0005e2000c10190c */
[----:B------:R-:W-:Y:S05]  /*2c20*/  @!P0 BRA `(.L_x_31) ;  /* 0x0000000000048947 */ /* 0x000fea0003800000 */
[----:B------:R4:W5:Y:S02]  /*2c30*/  LDG.E.LTC128B R18, desc[UR12][R4.64+0x20] ;  /* 0x0000200c04127981 */ /* 0x000964000c1e1920 */
.L_x_31:
[----:B------:R-:W-:Y:S05]  /*2c40*/  BSYNC B0 ;  /* 0x0000000000007941 */ /* 0x000fea0003800000 */
.L_x_30:
[----:B-----5:R-:W-:Y:S01]  /*2c50*/  LOP3.LUT R13, R18, 0xffffe000, RZ, 0xc0, !PT ;  /* 0xffffe000120d7812 */ /* 0x020fe200078ec0ff */
[----:B------:R-:W-:Y:S01]  /*2c60*/  BSSY B0, `(.L_x_32) ;  /* 0x000000a000007945 */ /* 0x000fe20003800000 */
[----:B------:R-:W-:-:S03]  /*2c70*/  ISETP.GT.AND P2, PT, R10, 0x9, PT ;  /* 0x000000090a00780c */ /* 0x000fc60003f44270 */
[----:B------:R-:W-:Y:S01]  /*2c80*/  FMUL R13, R13, R14 ;  /* 0x0000000e0d0d7220 */ /* 0x000fe20000400000 */
[----:B------:R-:W-:Y:S02]  /*2c90*/  ISETP.GT.AND P1, PT, R0, RZ, P2 ;  /* 0x000000ff0000720c */ /* 0x000fe40001724270 */
[----:B------:R-:W-:Y:S01]  /*2ca0*/  P2R R12, PR, RZ, 0x4 ;  /* 0x00000004ff0c7803 */ /* 0x000fe20000000000 */
[----:B------:R-:W-:-:S05]  /*2cb0*/  FFMA R13, R124, R11, R13 ;  /* 0x0000000b7c0d7223 */ /* 0x000fca000000000d */
[----:B------:R-:W-:-:S05]  /*2cc0*/  F2FP.TF32.F32.PACK_B R13, R13 ;  /* 0x0000000dff0d723e */ /* 0x000fca00024050ff */
[----:B------:R0:W-:Y:S01]  /*2cd0*/  @P0 STG.E desc[UR12][R2.64+0x20], R13 ;  /* 0x0000200d02000986 */ /* 0x0001e2000c10190c */
[----:B------:R-:W-:Y:S05]  /*2ce0*/  @!P1 BRA `(.L_x_33) ;  /* 0x0000000000049947 */ /* 0x000fea0003800000 */
[----:B------:R0:W5:Y:S02]  /*2cf0*/  LDG.E.LTC128B R18, desc[UR12][R4.64+0x24] ;  /* 0x0000240c04127981 */ /* 0x000164000c1e1920 */
.L_x_33:
[----:B------:R-:W-:Y:S05]  /*2d00*/  BSYNC B0 ;  /* 0x0000000000007941 */ /* 0x000fea0003800000 */
.L_x_32:
[----:B0----5:R-:W-:Y:S01]  /*2d10*/  LOP3.LUT R13, R18, 0xffffe000, RZ, 0xc0, !PT ;  /* 0xffffe000120d7812 */ /* 0x021fe200078ec0ff */
[----:B------:R-:W-:Y:S01]  /*2d20*/  BSSY B0, `(.L_x_34) ;  /* 0x0000008000007945 */ /* 0x000fe20003800000 */
[----:B------:R-:W-:-:S03]  /*2d30*/  ISETP.GT.AND P0, PT, R0, 0x8, P3 ;  /* 0x000000080000780c */ /* 0x000fc60001f04270 */
[----:B------:R-:W-:-:S04]  /*2d40*/  FMUL R12, R13, R14 ;  /* 0x0000000e0d0c7220 */ /* 0x000fc80000400000 */
[----:B------:R-:W-:-:S05]  /*2d50*/  FFMA R125, R125, R11, R12 ;  /* 0x0000000b7d7d7223 */ /* 0x000fca000000000c */
[----:B------:R-:W-:-:S05]  /*2d60*/  F2FP.TF32.F32.PACK_B R125, R125 ;  /* 0x0000007dff7d723e */ /* 0x000fca00024050ff */
[----:B------:R0:W-:Y:S01]  /*2d70*/  @P1 STG.E desc[UR12][R2.64+0x24], R125 ;  /* 0x0000247d02001986 */ /* 0x0001e2000c10190c */
[----:B------:R-:W-:Y:S05]  /*2d80*/  @!P0 BRA `(.L_x_35) ;  /* 0x0000000000048947 */ /* 0x000fea0003800000 */
[----:B------:R0:W5:Y:S02]  /*2d90*/  LDG.E.LTC128B R18, desc[UR12][R8.64+0x20] ;  /* 0x0000200c08127981 */ /* 0x000164000c1e1920 */
.L_x_35:
[----:B------:R-:W-:Y:S05]  /*2da0*/  BSYNC B0 ;  /* 0x0000000000007941 */ /* 0x000fea0003800000 */
.L_x_34:
[----:B-----5:R-:W-:Y:S01]  /*2db0*/  LOP3.LUT R13, R18, 0xffffe000, RZ, 0xc0, !PT ;  /* 0xffffe000120d7812 */ /* 0x020fe200078ec0ff */
        /* <DEDUP_REMOVED lines=8> */
.L_x_37:
[----:B------:R-:W-:Y:S05]  /*2e40*/  BSYNC B0 ;  /* 0x0000000000007941 */ /* 0x000fea0003800000 */
.L_x_36:
[----:B0----5:R-:W-:Y:S01]  /*2e50*/  LOP3.LUT R13, R18, 0xffffe000, RZ, 0xc0, !PT ;  /* 0xffffe000120d7812 */ /* 0x021fe200078ec0ff */
        /* <DEDUP_REMOVED lines=10> */
.L_x_39:
[----:B------:R-:W-:Y:S05]  /*2f00*/  BSYNC B0 ;  /* 0x0000000000007941 */ /* 0x000fea0003800000 */
.L_x_38:
[----:B-----5:R-:W-:Y:S01]  /*2f10*/  LOP3.LUT R13, R18, 0xffffe000, RZ, 0xc0, !PT ;  /* 0xffffe000120d7812 */ /* 0x020fe200078ec0ff */
[----:B------:R-:W-:Y:S01]  /*2f20*/  BSSY B0, `(.L_x_40) ;  /* 0x000000a000007945 */ /* 0x000fe20003800000 */
[----:B------:R-:W-:-:S03]  /*2f30*/  ISETP.GT.AND P1, PT, R10, 0x11, PT ;  /* 0x000000110a00780c */ /* 0x000fc60003f24270 */
[----:B------:R-:W-:Y:S01]  /*2f40*/  FMUL R13, R13, R14 ;  /* 0x0000000e0d0d7220 */ /* 0x000fe20000400000 */
[----:B------:R-:W-:-:S03]  /*2f50*/  P2R R12, PR, RZ, 0x2 ;  /* 0x00000002ff0c7803 */ /* 0x000fc60000000000 */
[----:B------:R-:W-:-:S05]  /*2f60*/  FFMA R13, R128, R11, R13 ;  /* 0x0000000b800d7223 */ /* 0x000fca000000000d */
[----:B------:R-:W-:-:S05]  /*2f70*/  F2FP.TF32.F32.PACK_B R13, R13 ;  /* 0x0000000dff0d723e */ /* 0x000fca00024050ff */
[----:B------:R0:W-:Y:S01]  /*2f80*/  @P0 STG.E desc[UR12][R2.64+0x40], R13 ;  /* 0x0000400d02000986 */ /* 0x0001e2000c10190c */
[----:B------:R-:W-:-:S13]  /*2f90*/  ISETP.GT.AND P0, PT, R0, RZ, P1 ;  /* 0x000000ff0000720c */ /* 0x000fda0000f04270 */
[----:B0-----:R-:W-:Y:S05]  /*2fa0*/  @!P0 BRA `(.L_x_41) ;  /* 0x0000000000048947 */ /* 0x001fea0003800000 */
[----:B------:R0:W5:Y:S02]  /*2fb0*/  LDG.E.LTC128B R18, desc[UR12][R4.64+0x44] ;  /* 0x0000440c04127981 */ /* 0x000164000c1e1920 */
.L_x_41:
[----:B------:R-:W-:Y:S05]  /*2fc0*/  BSYNC B0 ;  /* 0x0000000000007941 */ /* 0x000fea0003800000 */
.L_x_40:
[----:B-----5:R-:W-:Y:S01]  /*2fd0*/  LOP3.LUT R13, R18, 0xffffe000, RZ, 0xc0, !PT ;  /* 0xffffe000120d7812 */ /* 0x020fe200078ec0ff */
[----:B------:R-:W-:Y:S04]  /*2fe0*/  BSSY B0, `(.L_x_42) ;  /* 0x0000008000007945 */ /* 0x000fe80003800000 */
[----:B------:R-:W-:-:S04]  /*2ff0*/  FMUL R12, R13, R14 ;  /* 0x0000000e0d0c7220 */ /* 0x000fc80000400000 */
[----:B------:R-:W-:-:S05]  /*3000*/  FFMA R129, R129, R11, R12 ;  /* 0x0000000b81817223 */ /* 0x000fca000000000c */
[----:B------:R-:W-:-:S05]  /*3010*/  F2FP.TF32.F32.PACK_B R129, R129 ;  /* 0x00000081ff81723e */ /* 0x000fca00024050ff */
[----:B------:R0:W-:Y:S01]  /*3020*/  @P0 STG.E desc[UR12][R2.64+0x44], R129 ;  /* 0x0000448102000986 */ /* 0x0001e2000c10190c */
[----:B------:R-:W-:-:S13]  /*3030*/  ISETP.GT.AND P0, PT, R0, 0x8, P2 ;  /* 0x000000080000780c */ /* 0x000fda0001704270 */
[----:B0-----:R-:W-:Y:S05]  /*3040*/  @!P0 BRA `(.L_x_43) ;  /* 0x0000000000048947 */ /* 0x001fea0003800000 */
[----:B------:R0:W5:Y:S02]  /*3050*/  LDG.E.LTC128B R18, desc[UR12][R8.64+0x40] ;  /* 0x0000400c08127981 */ /* 0x000164000c1e1920 */
.L_x_43:
[----:B------:R-:W-:Y:S05]  /*3060*/  BSYNC B0 ;  /* 0x0000000000007941 */ /* 0x000fea0003800000 */
.L_x_42:
        /* <DEDUP_REMOVED lines=9> */
.L_x_45:
[----:B------:R-:W-:Y:S05]  /*3100*/  BSYNC B0 ;  /* 0x0000000000007941 */ /* 0x000fea0003800000 */
.L_x_44:
[----:B-----5:R-:W-:Y:S01]  /*3110*/  LOP3.LUT R13, R18, 0xffffe000, RZ, 0xc0, !PT ;  /* 0xffffe000120d7812 */ /* 0x020fe200078ec0ff */
[C---:B------:R-:W-:Y:S01]  /*3120*/  IMAD.SHL.U32 R17, R20.reuse, 0x100, RZ ;  /* 0x0000010014117824 */ /* 0x040fe200078e00ff */
[----:B------:R-:W-:Y:S01]  /*3130*/  SHF.L.U64.HI R21, R20, 0x8, R21 ;  /* 0x0000000814157819 */ /* 0x000fe20000010215 */
[----:B------:R-:W-:Y:S01]  /*3140*/  BSSY B0, `(.L_x_46) ;  /* 0x000000f000007945 */ /* 0x000fe20003800000 */
[----:B------:R-:W-:Y:S01]  /*3150*/  ISETP.GT.AND P2, PT, R10, 0x18, PT ;  /* 0x000000180a00780c */ /* 0x000fe20003f44270 */
[----:B------:R-:W-:Y:S01]  /*3160*/  FMUL R12, R13, R14 ;  /* 0x0000000e0d0c7220 */ /* 0x000fe20000400000 */
[----:B------:R-:W-:Y:S02]  /*3170*/  LOP3.LUT R15, R17, 0x4, RZ, 0xfc, !PT ;  /* 0x00000004110f7812 */ /* 0x000fe400078efcff */
[----:B------:R-:W-:Y:S01]  /*3180*/  P2R R16, PR, RZ, 0x4 ;  /* 0x00000004ff107803 */ /* 0x000fe20000000000 */
[----:B------:R-:W-:-:S05]  /*3190*/  FFMA R131, R131, R11, R12 ;  /* 0x0000000b83837223 */ /* 0x000fca000000000c */
[----:B------:R-:W-:-:S05]  /*31a0*/  F2FP.TF32.F32.PACK_B R131, R131 ;  /* 0x00000083ff83723e */ /* 0x000fca00024050ff */
[----:B------:R0:W-:Y:S01]  /*31b0*/  @P0 STG.E desc[UR12][R6.64+0x44], R131 ;  /* 0x0000448306000986 */ /* 0x0001e2000c10190c */
[----:B------:R-:W-:-:S05]  /*31c0*/  IADD3 R124, P0, R15, R2, RZ ;  /* 0x000000020f7c7210 */ /* 0x000fca0007f1e0ff */
[----:B------:R-:W-:Y:S01]  /*31d0*/  IMAD.X R125, R21, 0x1, R3, P0 ;  /* 0x00000001157d7824 */ /* 0x000fe200000e0603 */
[----:B------:R-:W-:-:S05]  /*31e0*/  IADD3 R12, P0, R17, R2, RZ ;  /* 0x00000002110c7210 */ /* 0x000fca0007f1e0ff */
[----:B------:R-:W-:Y:S01]  /*31f0*/  IMAD.X R13, R21, 0x1, R3, P0 ;  /* 0x00000001150d7824 */ /* 0x000fe200000e0603 */
[----:B------:R-:W-:-:S13]  /*3200*/  ISETP.GT.AND P0, PT, R0, RZ, P2 ;  /* 0x000000ff0000720c */ /* 0x000fda0001704270 */
[----:B0-----:R-:W-:Y:S05]  /*3210*/  @!P0 BRA `(.L_x_47) ;  /* 0x0000000000048947 */ /* 0x001fea0003800000 */
[----:B------:R0:W5:Y:S02]  /*3220*/  LDG.E.LTC128B R18, desc[UR12][R4.64+0x60] ;  /* 0x0000600c04127981 */ /* 0x000164000c1e1920 */
.L_x_47:
[----:B------:R-:W-:Y:S05]  /*3230*/  BSYNC B0 ;  /* 0x0000000000007941 */ /* 0x000fea0003800000 */
.L_x_46:
        /* <DEDUP_REMOVED lines=11> */
.L_x_49:
[----:B------:R-:W-:Y:S05]  /*32f0*/  BSYNC B0 ;  /* 0x0000000000007941 */ /* 0x000fea0003800000 */
.L_x_48:
        /* <DEDUP_REMOVED lines=9> */
.L_x_51:
[----:B------:R-:W-:Y:S05]  /*3390*/  BSYNC B0 ;  /* 0x0000000000007941 */ /* 0x000fea0003800000 */
.L_x_50:
        /* <DEDUP_REMOVED lines=9> */
.L_x_53:
[----:B------:R-:W-:Y:S05]  /*3430*/  BSYNC B0 ;  /* 0x0000000000007941 */ /* 0x000fea0003800000 */
.L_x_52:
[----:B-----5:R-:W-:Y:S01]  /*3440*/  LOP3.LUT R19, R18, 0xffffe000, RZ, 0xc0, !PT ;  /* 0xffffe00012137812 */ /* 0x020fe200078ec0ff */
[----:B------:R-:W-:Y:S01]  /*3450*/  BSSY B0, `(.L_x_54) ;  /* 0x000000a000007945 */ /* 0x000fe20003800000 */
[----:B------:R-:W-:-:S03]  /*3460*/  ISETP.GT.AND P2, PT, R10, 0x20, PT ;  /* 0x000000200a00780c */ /* 0x000fc60003f44270 */
[----:B------:R-:W-:-:S04]  /*3470*/  FMUL R16, R19, R14 ;  /* 0x0000000e13107220 */ /* 0x000fc80000400000 */
[----:B------:R-:W-:Y:S01]  /*3480*/  FFMA R135, R135, R11, R16 ;  /* 0x0000000b87877223 */ /* 0x000fe20000000010 */
[----:B------:R-:W-:-:S04]  /*3490*/  P2R R16, PR, RZ, 0x4 ;  /* 0x00000004ff107803 */ /* 0x000fc80000000000 */
[----:B------:R-:W-:-:S05]  /*34a0*/  F2FP.TF32.F32.PACK_B R135, R135 ;  /* 0x00000087ff87723e */ /* 0x000fca00024050ff */
[----:B------:R0:W-:Y:S01]  /*34b0*/  @P0 STG.E desc[UR12][R6.64+0x64], R135 ;  /* 0x0000648706000986 */ /* 0x0001e2000c10190c */
[----:B------:R-:W-:-:S13]  /*34c0*/  ISETP.GT.AND P0, PT, R0, RZ, P2 ;  /* 0x000000ff0000720c */ /* 0x000fda0001704270 */
[----:B0-----:R-:W-:Y:S05]  /*34d0*/  @!P0 BRA `(.L_x_55) ;  /* 0x0000000000048947 */ /* 0x001fea0003800000 */
[----:B------:R0:W5:Y:S02]  /*34e0*/  LDG.E.LTC128B R18, desc[UR12][R4.64+0x80] ;  /* 0x0000800c04127981 */ /* 0x000164000c1e1920 */
.L_x_55:
[----:B------:R-:W-:Y:S05]  /*34f0*/  BSYNC B0 ;  /* 0x0000000000007941 */ /* 0x000fea0003800000 */
.L_x_54:
        /* <DEDUP_REMOVED lines=11> */
.L_x_57:
[----:B------:R-:W-:Y:S05]  /*35b0*/  BSYNC B0 ;  /* 0x0000000000007941 */ /* 0x000fea0003800000 */
.L_x_56:
        /* <DEDUP_REMOVED lines=9> */
.L_x_59:
[----:B------:R-:W-:Y:S05]  /*3650*/  BSYNC B0 ;  /* 0x0000000000007941 */ /* 0x000fea0003800000 */
.L_x_58:
        /* <DEDUP_REMOVED lines=9> */
.L_x_61:
[----:B------:R-:W-:Y:S05]  /*36f0*/  BSYNC B0 ;  /* 0x0000000000007941 */ /* 0x000fea0003800000 */
.L_x_60:
        /* <DEDUP_REMOVED lines=11> */
.L_x_63:
[----:B------:R-:W-:Y:S05]  /*37b0*/  BSYNC B0 ;  /* 0x0000000000007941 */ /* 0x000fea0003800000 */
.L_x_62:
[----:B-----5:R-:W-:Y:S01]  /*37c0*/  LOP3.LUT R19, R18, 0xffffe000, RZ, 0xc0, !PT ;  /* 0xffffe00012137812 */ /* 0x020fe200078ec0ff */
[----:B------:R-:W-:Y:S01]  /*37d0*/  BSSY B0, `(.L_x_64) ;  /* 0x0000009000007945 */ /* 0x000fe20003800000 */
[----:B------:R-:W-:-:S03]  /*37e0*/  ISETP.GT.AND P4, PT, R10, 0x29, PT ;  /* 0x000000290a00780c */ /* 0x000fc60003f84270 */
[----:B------:R-:W-:-:S04]  /*37f0*/  FMUL R19, R19, R14 ;  /* 0x0000000e13137220 */ /* 0x000fc80000400000 */
[----:B------:R-:W-:-:S05]  /*3800*/  FFMA R19, R140, R11, R19 ;  /* 0x0000000b8c137223 */ /* 0x000fca0000000013 */
[----:B------:R-:W-:-:S05]  /*3810*/  F2FP.TF32.F32.PACK_B R19, R19 ;  /* 0x00000013ff13723e */ /* 0x000fca00024050ff */
[----:B------:R0:W-:Y:S01]  /*3820*/  @P0 STG.E desc[UR12][R2.64+0xa0], R19 ;  /* 0x0000a01302000986 */ /* 0x0001e2000c10190c */
[----:B------:R-:W-:-:S13]  /*3830*/  ISETP.GT.AND P0, PT, R0, RZ, P4 ;  /* 0x000000ff0000720c */ /* 0x000fda0002704270 */
[----:B0-----:R-:W-:Y:S05]  /*3840*/  @!P0 BRA `(.L_x_65) ;  /* 0x0000000000048947 */ /* 0x001fea0003800000 */
[----:B------:R0:W5:Y:S02]  /*3850*/  LDG.E.LTC128B R18, desc[UR12][R4.64+0xa4] ;  /* 0x0000a40c04127981 */ /* 0x000164000c1e1920 */
.L_x_65:
[----:B------:R-:W-:Y:S05]  /*3860*/  BSYNC B0 ;  /* 0x0000000000007941 */ /* 0x000fea0003800000 */
.L_x_64:
        /* <DEDUP_REMOVED lines=9> */
.L_x_67:
[----:B------:R-:W-:Y:S05]  /*3900*/  BSYNC B0 ;  /* 0x0000000000007941 */ /* 0x000fea0003800000 */
.L_x_66:
        /* <DEDUP_REMOVED lines=9> */
.L_x_69:
[----:B------:R-:W-:Y:S05]  /*39a0*/  BSYNC B0 ;  /* 0x0000000000007941 */ /* 0x000fea0003800000 */
.L_x_68:
        /* <DEDUP_REMOVED lines=10> */
.L_x_71:
[----:B------:R-:W-:Y:S05]  /*3a50*/  BSYNC B0 ;  /* 0x0000000000007941 */ /* 0x000fea0003800000 */
.L_x_70:
        /* <DEDUP_REMOVED lines=10> */
.L_x_73:
[----:B------:R-:W-:Y:S05]  /*3b00*/  BSYNC B0 ;  /* 0x0000000000007941 */ /* 0x000fea0003800000 */
.L_x_72:
        /* <DEDUP_REMOVED lines=9> */
.L_x_75:
[----:B------:R-:W-:Y:S05]  /*3ba0*/  BSYNC B0 ;  /* 0x0000000000007941 */ /* 0x000fea0003800000 */
.L_x_74:
        /* <DEDUP_REMOVED lines=9> */
.L_x_77:
[----:B------:R-:W-:Y:S05]  /*3c40*/  BSYNC B0 ;  /* 0x0000000000007941 */ /* 0x000fea0003800000 */
.L_x_76:
        /* <DEDUP_REMOVED lines=10> */
.L_x_79:
[----:B------:R-:W-:Y:S05]  /*3cf0*/  BSYNC B0 ;  /* 0x0000000000007941 */ /* 0x000fea0003800000 */
.L_x_78:
[----:B-----5:R-:W-:Y:S01]  /*3d00*/  LOP3.LUT R19, R18, 0xffffe000, RZ, 0xc0, !PT ;  /* 0xffffe00012137812 */ /* 0x020fe200078ec0ff */
[----:B------:R-:W-:Y:S04]  /*3d10*/  BSSY B0, `(.L_x_80) ;  /* 0x0000009000007945 */ /* 0x000fe80003800000 */
[----:B------:R-:W-:-:S04]  /*3d20*/  FMUL R19, R19, R14 ;  /* 0x0000000e13137220 */ /* 0x000fc80000400000 */
[----:B------:R-:W-:-:S05]  /*3d30*/  FFMA R19, R148, R11, R19 ;  /* 0x0000000b94137223 */ /* 0x000fca0000000013 */
[----:B------:R-:W-:-:S05]  /*3d40*/  F2FP.TF32.F32.PACK_B R19, R19 ;  /* 0x00000013ff13723e */ /* 0x000fca00024050ff */
[----:B------:R0:W-:Y:S01]  /*3d50*/  @P0 STG.E desc[UR12][R2.64+0xe0], R19 ;  /* 0x0000e01302000986 */ /* 0x0001e2000c10190c */
[----:B------:R-:W-:-:S04]  /*3d60*/  ISETP.GT.AND P0, PT, R10, 0x39, PT ;  /* 0x000000390a00780c */ /* 0x000fc80003f04270 */
[----:B------:R-:W-:-:S13]  /*3d70*/  ISETP.GT.AND P5, PT, R0, RZ, P0 ;  /* 0x000000ff0000720c */ /* 0x000fda00007a4270 */
[----:B0-----:R-:W-:Y:S05]  /*3d80*/  @!P5 BRA `(.L_x_81) ;  /* 0x000000000004d947 */ /* 0x001fea0003800000 */
[----:B------:R0:W5:Y:S02]  /*3d90*/  LDG.E.LTC128B R18, desc[UR12][R4.64+0xe4] ;  /* 0x0000e40c04127981 */ /* 0x000164000c1e1920 */
.L_x_81:
[----:B------:R-:W-:Y:S05]  /*3da0*/  BSYNC B0 ;  /* 0x0000000000007941 */ /* 0x000fea0003800000 */
.L_x_80:
        /* <DEDUP_REMOVED lines=9> */
.L_x_83:
[----:B------:R-:W-:Y:S05]  /*3e40*/  BSYNC B0 ;  /* 0x0000000000007941 */ /* 0x000fea0003800000 */
.L_x_82:
[----:B-----5:R-:W-:Y:S01]  /*3e50*/  LOP3.LUT R19, R18, 0xffffe000, RZ, 0xc0, !PT ;  /* 0xffffe00012137812 */ /* 0x020fe200078ec0ff */
[----:B------:R-:W-:Y:S01]  /*3e60*/  BSSY B0, `(.L_x_84) ;  /* 0x0000009000007945 */ /* 0x000fe20003800000 */
[----:B------:R-:W-:-:S03]  /*3e70*/  IMAD.MOV.U32 R16, RZ, RZ, R18 ;  /* 0x000000ffff107224 */ /* 0x000fc600078e0012 */
[----:B------:R-:W-:-:S04]  /*3e80*/  FMUL R19, R19, R14 ;  /* 0x0000000e13137220 */ /* 0x000fc80000400000 */
[----:B------:R-:W-:-:S05]  /*3e90*/  FFMA R19, R150, R11, R19 ;  /* 0x0000000b96137223 */ /* 0x000fca0000000013 */
[----:B------:R-:W-:-:S05]  /*3ea0*/  F2FP.TF32.F32.PACK_B R19, R19 ;  /* 0x00000013ff13723e */ /* 0x000fca00024050ff */
[----:B------:R0:W-:Y:S01]  /*3eb0*/  @P5 STG.E desc[UR12][R6.64+0xe0], R19 ;  /* 0x0000e01306005986 */ /* 0x0001e2000c10190c */
[----:B------:R-:W-:-:S13]  /*3ec0*/  ISETP.GT.AND P5, PT, R0, 0x8, P0 ;  /* 0x000000080000780c */ /* 0x000fda00007a4270 */
[----:B0-----:R-:W-:Y:S05]  /*3ed0*/  @!P5 BRA `(.L_x_85) ;  /* 0x000000000004d947 */ /* 0x001fea0003800000 */
[----:B------:R0:W5:Y:S02]  /*3ee0*/  LDG.E.LTC128B R16, desc[UR12][R8.64+0xe4] ;  /* 0x0000e40c08107981 */ /* 0x000164000c1e1920 */
.L_x_85:
[----:B------:R-:W-:Y:S05]  /*3ef0*/  BSYNC B0 ;  /* 0x0000000000007941 */ /* 0x000fea0003800000 */
.L_x_84:
[----:B-----5:R-:W-:Y:S01]  /*3f00*/  LOP3.LUT R19, R16, 0xffffe000, RZ, 0xc0, !PT ;  /* 0xffffe00010137812 */ /* 0x020fe200078ec0ff */
[----:B------:R-:W-:Y:S01]  /*3f10*/  USHF.L.U32 UR22, UR4, 0x8, URZ ;  /* 0x0000000804167899 */ /* 0x000fe2000800063f */
[----:B--2---:R-:W-:Y:S01]  /*3f20*/  LOP3.LUT R123, R17, 0x20, RZ, 0xfc, !PT ;  /* 0x00000020117b7812 */ /* 0x004fe200078efcff */
[----:B------:R-:W-:Y:S02]  /*3f30*/  USHF.L.U64.HI UR4, UR4, 0x8, UR5 ;  /* 0x0000000804047899 */ /* 0x000fe40008010205 */
[----:B------:R-:W-:-:S04]  /*3f40*/  FMUL R18, R19, R14 ;  /* 0x0000000e13127220 */ /* 0x000fc80000400000 */
[----:B------:R-:W-:-:S05]  /*3f50*/  FFMA R151, R151, R11, R18 ;  /* 0x0000000b97977223 */ /* 0x000fca0000000012 */
[----:B------:R-:W-:-:S05]  /*3f60*/  F2FP.TF32.F32.PACK_B R151, R151 ;  /* 0x00000097ff97723e */ /* 0x000fca00024050ff */
[----:B------:R-:W-:Y:S01]  /*3f70*/  @P5 STG.E desc[UR12][R6.64+0xe4], R151 ;  /* 0x0000e49706005986 */ /* 0x000fe2000c10190c */
[----:B------:R-:W-:-:S05]  /*3f80*/  IADD3 R126, P5, R123, R2, RZ ;  /* 0x000000027b7e7210 */ /* 0x000fca0007fbe0ff */
[----:B------:R-:W-:Y:S01]  /*3f90*/  IMAD.X R127, R21, 0x1, R3, P5 ;  /* 0x00000001157f7824 */ /* 0x000fe200028e0603 */
[----:B------:R-:W-:-:S04]  /*3fa0*/  IADD3 R18, P5, R4, UR22, RZ ;  /* 0x0000001604127c10 */ /* 0x000fc8000ffbe0ff */
[----:B------:R-:W-:Y:S02]  /*3fb0*/  IADD3.X R19, R5, UR4, RZ, P5, !PT ;  /* 0x0000000405137c10 */ /* 0x000fe4000affe4ff */
[----:B------:R-:W-:-:S04]  /*3fc0*/  ISETP.GT.AND P5, PT, R10, RZ, PT ;  /* 0x000000ff0a00720c */ /* 0x000fc80003fa4270 */
[----:B------:R-:W-:-:S13]  /*3fd0*/  ISETP.GT.AND P5, PT, R0, 0x40, P5 ;  /* 0x000000400000780c */ /* 0x000fda0002fa4270 */
[----:B------:R-:W2:Y:S01]  /*3fe0*/  @P5 LDG.E.LTC128B R16, desc[UR12][R18.64] ;  /* 0x0000000c12105981 */ /* 0x000ea2000c1e1920 */
[----:B------:R-:W-:Y:S01]  /*3ff0*/  LOP3.LUT R121, R17, 0x24, RZ, 0xfc, !PT ;  /* 0x0000002411797812 */ /* 0x000fe200078efcff */
[----:B------:R-:W-:Y:S01]  /*4000*/  ULOP3.LUT UR21, UR22, 0x4, URZ, 0xfc, !UPT ;  /* 0x0000000416157892 */ /* 0x000fe2000f8efc3f */
[----:B--2---:R-:W-:-:S05]  /*4010*/  LOP3.LUT R23, R16, 0xffffe000, RZ, 0xc0, !PT ;  /* 0xffffe00010177812 */ /* 0x004fca00078ec0ff */
[----:B------:R-:W-:-:S04]  /*4020*/  FMUL R23, R23, R14 ;  /* 0x0000000e17177220 */ /* 0x000fc80000400000 */
[----:B------:R-:W-:-:S05]  /*4030*/  FFMA R133, R88, R11, R23 ;  /* 0x0000000b58857223 */ /* 0x000fca0000000017 */
[----:B------:R-:W-:-:S05]  /*4040*/  F2FP.TF32.F32.PACK_B R133, R133 ;  /* 0x00000085ff85723e */ /* 0x000fca00024050ff */
[----:B------:R2:W-:Y:S01]  /*4050*/  @P5 STG.E desc[UR12][R12.64], R133 ;  /* 0x000000850c005986 */ /* 0x0005e2000c10190c */
[----:B------:R-:W-:-:S05]  /*4060*/  IADD3 R128, P5, R121, R2, RZ ;  /* 0x0000000279807210 */ /* 0x000fca0007fbe0ff */
[----:B------:R-:W-:Y:S01]  /*4070*/  IMAD.X R129, R21, 0x1, R3, P5 ;  /* 0x0000000115817824 */ /* 0x000fe200028e0603 */
[----:B------:R-:W-:-:S04]  /*4080*/  IADD3 R130, P5, R4, UR21, RZ ;  /* 0x0000001504827c10 */ /* 0x000fc8000ffbe0ff */
[----:B------:R-:W-:Y:S02]  /*4090*/  IADD3.X R131, R5, UR4, RZ, P5, !PT ;  /* 0x0000000405837c10 */ /* 0x000fe4000affe4ff */
[----:B------:R-:W-:-:S13]  /*40a0*/  ISETP.GT.AND P5, PT, R0, 0x40, P6 ;  /* 0x000000400000780c */ /* 0x000fda00037a4270 */
[----:B------:R-:W3:Y:S01]  /*40b0*/  @P5 LDG.E.LTC128B R16, desc[UR12][R130.64] ;  /* 0x0000000c82105981 */ /* 0x000ee2000c1e1920 */
[----:B------:R-:W-:Y:S01]  /*40c0*/  BSSY B0, `(.L_x_86) ;  /* 0x000000e000007945 */ /* 0x000fe20003800000 */
[----:B---3--:R-:W-:-:S05]  /*40d0*/  LOP3.LUT R23, R16, 0xffffe000, RZ, 0xc0, !PT ;  /* 0xffffe00010177812 */ /* 0x008fca00078ec0ff */
[----:B------:R-:W-:-:S04]  /*40e0*/  FMUL R20, R23, R14 ;  /* 0x0000000e17147220 */ /* 0x000fc80000400000 */
[----:B--2---:R-:W-:-:S05]  /*40f0*/  FFMA R133, R89, R11, R20 ;  /* 0x0000000b59857223 */ /* 0x004fca0000000014 */
[----:B------:R-:W-:-:S05]  /*4100*/  F2FP.TF32.F32.PACK_B R133, R133 ;  /* 0x00000085ff85723e */ /* 0x000fca00024050ff */
[----:B------:R2:W-:Y:S01]  /*4110*/  @P5 STG.E desc[UR12][R124.64], R133 ;  /* 0x000000857c005986 */ /* 0x0005e2000c10190c */
[----:B------:R-:W-:-:S05]  /*4120*/  IADD3 R88, P5, R17, R6, RZ ;  /* 0x0000000611587210 */ /* 0x000fca0007fbe0ff */
[----:B------:R-:W-:Y:S01]  /*4130*/  IMAD.X R89, R21, 0x1, R7, P5 ;  /* 0x0000000115597824 */ /* 0x000fe200028e0607 */
[----:B------:R-:W-:-:S04]  /*4140*/  IADD3 R22, P5, R8, UR22, RZ ;  /* 0x0000001608167c10 */ /* 0x000fc8000ffbe0ff */
[----:B------:R-:W-:Y:S02]  /*4150*/  IADD3.X R23, R9, UR4, RZ, P5, !PT ;  /* 0x0000000409177c10 */ /* 0x000fe4000affe4ff */
[----:B------:R-:W-:-:S04]  /*4160*/  ISETP.GT.AND P5, PT, R10, RZ, PT ;  /* 0x000000ff0a00720c */ /* 0x000fc80003fa4270 */
[----:B------:R-:W-:-:S13]  /*4170*/  ISETP.GT.AND P5, PT, R0, 0x48, P5 ;  /* 0x000000480000780c */ /* 0x000fda0002fa4270 */
[----:B--2---:R-:W-:Y:S05]  /*4180*/  @!P5 BRA `(.L_x_87) ;  /* 0x000000000004d947 */ /* 0x004fea0003800000 */
[----:B------:R2:W5:Y:S02]  /*4190*/  LDG.E.LTC128B R16, desc[UR12][R22.64] ;  /* 0x0000000c16107981 */ /* 0x000564000c1e1920 */
.L_x_87:
[----:B------:R-:W-:Y:S05]  /*41a0*/  BSYNC B0 ;  /* 0x0000000000007941 */ /* 0x000fea0003800000 */
.L_x_86:
[----:B-----5:R-:W-:Y:S01]  /*41b0*/  LOP3.LUT R125, R16, 0xffffe000, RZ, 0xc0, !PT ;  /* 0xffffe000107d7812 */ /* 0x020fe200078ec0ff */
[----:B------:R-:W-:Y:S04]  /*41c0*/  BSSY B0, `(.L_x_88) ;  /* 0x000000c000007945 */ /* 0x000fe80003800000 */
[----:B------:R-:W-:-:S04]  /*41d0*/  FMUL R125, R125, R14 ;  /* 0x0000000e7d7d7220 */ /* 0x000fc80000400000 */
[----:B------:R-:W-:-:S05]  /*41e0*/  FFMA R125, R90, R11, R125 ;  /* 0x0000000b5a7d7223 */ /* 0x000fca000000007d */
[----:B------:R-:W-:-:S05]  /*41f0*/  F2FP.TF32.F32.PACK_B R125, R125 ;  /* 0x0000007dff7d723e */ /* 0x000fca00024050ff */
[----:B------:R3:W-:Y:S01]  /*4200*/  @P5 STG.E desc[UR12][R88.64], R125 ;  /* 0x0000007d58005986 */ /* 0x0007e2000c10190c */
[----:B------:R-:W-:-:S05]  /*4210*/  IADD3 R132, P5, R15, R6, RZ ;  /* 0x000000060f847210 */ /* 0x000fca0007fbe0ff */
[----:B------:R-:W-:Y:S01]  /*4220*/  IMAD.X R133, R21, 0x1, R7, P5 ;  /* 0x0000000115857824 */ /* 0x000fe200028e0607 */
[----:B------:R-:W-:-:S13]  /*4230*/  ISETP.GT.AND P5, PT, R0, 0x48, P6 ;  /* 0x000000480000780c */ /* 0x000fda00037a4270 */
[----:B---3--:R-:W-:Y:S05]  /*4240*/  @!P5 BRA `(.L_x_89) ;  /* 0x00000000000cd947 */ /* 0x008fea0003800000 */
[----:B------:R-:W-:-:S04]  /*4250*/  IADD3 R124, P6, R8, UR21, RZ ;  /* 0x00000015087c7c10 */ /* 0x000fc8000ffde0ff */
[----:B------:R-:W-:-:S05]  /*4260*/  IADD3.X R125, R9, UR4, RZ, P6, !PT ;  /* 0x00000004097d7c10 */ /* 0x000fca000b7fe4ff */
[----:B------:R3:W5:Y:S04]  /*4270*/  LDG.E.LTC128B R16, desc[UR12][R124.64] ;  /* 0x0000000c7c107981 */ /* 0x000768000c1e1920 */
.L_x_89:
[----:B------:R-:W-:Y:S05]  /*4280*/  BSYNC B0 ;  /* 0x0000000000007941 */ /* 0x000fea0003800000 */
.L_x_88:
[----:B---3-5:R-:W-:Y:S01]  /*4290*/  LOP3.LUT R125, R16, 0xffffe000, RZ, 0xc0, !PT ;  /* 0xffffe000107d7812 */ /* 0x028fe200078ec0ff */
[----:B------:R-:W-:Y:S01]  /*42a0*/  ULOP3.LUT UR20, UR22, 0x20, URZ, 0xfc, !UPT ;  /* 0x0000002016147892 */ /* 0x000fe2000f8efc3f */
[----:B------:R-:W-:-:S03]  /*42b0*/  ISETP.GT.AND P6, PT, R10, 0x8, PT ;  /* 0x000000080a00780c */ /* 0x000fc60003fc4270 */
[----:B------:R-:W-:-:S04]  /*42c0*/  FMUL R20, R125, R14 ;  /* 0x0000000e7d147220 */ /* 0x000fc80000400000 */
[----:B------:R-:W-:Y:S01]  /*42d0*/  FFMA R137, R91, R11, R20 ;  /* 0x0000000b5b897223 */ /* 0x000fe20000000014 */
[----:B------:R-:W-:-:S04]  /*42e0*/  LOP3.LUT R91, R17, 0x40, RZ, 0xfc, !PT ;  /* 0x00000040115b7812 */ /* 0x000fc800078efcff */
[----:B------:R-:W-:-:S05]  /*42f0*/  F2FP.TF32.F32.PACK_B R137, R137 ;  /* 0x00000089ff89723e */ /* 0x000fca00024050ff */
[----:B------:R3:W-:Y:S01]  /*4300*/  @P5 STG.E desc[UR12][R132.64], R137 ;  /* 0x0000008984005986 */ /* 0x0007e2000c10190c */
[----:B------:R-:W-:-:S05]  /*4310*/  IADD3 R130, P5, R91, R2, RZ ;  /* 0x000000025b827210 */ /* 0x000fca0007fbe0ff */
[----:B------:R-:W-:Y:S01]  /*4320*/  IMAD.X R131, R21, 0x1, R3, P5 ;  /* 0x0000000115837824 */ /* 0x000fe200028e0603 */
[----:B------:R-:W-:-:S04]  /*4330*/  IADD3 R134, P5, R4, UR20, RZ ;  /* 0x0000001404867c10 */ /* 0x000fc8000ffbe0ff */
[----:B------:R-:W-:Y:S02]  /*4340*/  IADD3.X R135, R5, UR4, RZ, P5, !PT ;  /* 0x0000000405877c10 */ /* 0x000fe4000affe4ff */
[----:B------:R-:W-:-:S13]  /*4350*/  ISETP.GT.AND P5, PT, R0, 0x40, P6 ;  /* 0x000000400000780c */ /* 0x000fda00037a4270 */
[----:B------:R-:W2:Y:S01]  /*4360*/  @P5 LDG.E.LTC128B R16, desc[UR12][R134.64] ;  /* 0x0000000c86105981 */ /* 0x000ea2000c1e1920 */
[----:B------:R-:W-:Y:S01]  /*4370*/  ULOP3.LUT UR19, UR22, 0x24, URZ, 0xfc, !UPT ;  /* 0x0000002416137892 */ /* 0x000fe2000f8efc3f */
[----:B--2---:R-:W-:-:S05]  /*4380*/  LOP3.LUT R125, R16, 0xffffe000, RZ, 0xc0, !PT ;  /* 0xffffe000107d7812 */ /* 0x004fca00078ec0ff */
[----:B------:R-:W-:-:S04]  /*4390*/  FMUL R125, R125, R14 ;  /* 0x0000000e7d7d7220 */ /* 0x000fc80000400000 */
[----:B------:R-:W-:Y:S01]  /*43a0*/  FFMA R139, R92, R11, R125 ;  /* 0x0000000b5c8b7223 */ /* 0x000fe2000000007d */
[----:B------:R-:W-:-:S04]  /*43b0*/  LOP3.LUT R125, R17, 0x44, RZ, 0xfc, !PT ;  /* 0x00000044117d7812 */ /* 0x000fc800078efcff */
[----:B------:R-:W-:-:S05]  /*43c0*/  F2FP.TF32.F32.PACK_B R139, R139 ;  /* 0x0000008bff8b723e */ /* 0x000fca00024050ff */
[----:B------:R2:W-:Y:S01]  /*43d0*/  @P5 STG.E desc[UR12][R126.64], R139 ;  /* 0x0000008b7e005986 */ /* 0x0005e2000c10190c */
[----:B---3--:R-:W-:-:S05]  /*43e0*/  IADD3 R132, P5, R125, R2, RZ ;  /* 0x000000027d847210 */ /* 0x008fca0007fbe0ff */
[----:B------:R-:W-:Y:S01]  /*43f0*/  IMAD.X R133, R21, 0x1, R3, P5 ;  /* 0x0000000115857824 */ /* 0x000fe200028e0603 */
[----:B------:R-:W-:-:S04]  /*4400*/  IADD3 R136, P5, R4, UR19, RZ ;  /* 0x0000001304887c10 */ /* 0x000fc8000ffbe0ff */
[----:B------:R-:W-:Y:S02]  /*4410*/  IADD3.X R137, R5, UR4, RZ, P5, !PT ;  /* 0x0000000405897c10 */ /* 0x000fe4000affe4ff */
[----:B------:R-:W-:-:S04]  /*4420*/  ISETP.GT.AND P5, PT, R10, 0x9, PT ;  /* 0x000000090a00780c */ /* 0x000fc80003fa4270 */
[----:B------:R-:W-:-:S13]  /*4430*/  ISETP.GT.AND P5, PT, R0, 0x40, P5 ;  /* 0x000000400000780c */ /* 0x000fda0002fa4270 */
[----:B------:R-:W3:Y:S01]  /*4440*/  @P5 LDG.E.LTC128B R16, desc[UR12][R136.64] ;  /* 0x0000000c88105981 */ /* 0x000ee2000c1e1920 */
[----:B------:R-:W-:Y:S01]  /*4450*/  BSSY B0, `(.L_x_90) ;  /* 0x000000d000007945 */ /* 0x000fe20003800000 */
[----:B---3--:R-:W-:-:S05]  /*4460*/  LOP3.LUT R135, R16, 0xffffe000, RZ, 0xc0, !PT ;  /* 0xffffe00010877812 */ /* 0x008fca00078ec0ff */
[----:B------:R-:W-:-:S04]  /*4470*/  FMUL R20, R135, R14 ;  /* 0x0000000e87147220 */ /* 0x000fc80000400000 */
[----:B------:R-:W-:-:S05]  /*4480*/  FFMA R93, R93, R11, R20 ;  /* 0x0000000b5d5d7223 */ /* 0x000fca0000000014 */
[----:B------:R-:W-:-:S05]  /*4490*/  F2FP.TF32.F32.PACK_B R93, R93 ;  /* 0x0000005dff5d723e */ /* 0x000fca00024050ff */
[----:B------:R3:W-:Y:S01]  /*44a0*/  @P5 STG.E desc[UR12][R128.64], R93 ;  /* 0x0000005d80005986 */ /* 0x0007e2000c10190c */
[----:B--2---:R-:W-:-:S05]  /*44b0*/  IADD3 R126, P5, R123, R6, RZ ;  /* 0x000000067b7e7210 */ /* 0x004fca0007fbe0ff */
[----:B------:R-:W-:Y:S01]  /*44c0*/  IMAD.X R127, R21, 0x1, R7, P5 ;  /* 0x00000001157f7824 */ /* 0x000fe200028e0607 */
[----:B------:R-:W-:-:S13]  /*44d0*/  ISETP.GT.AND P5, PT, R0, 0x48, P6 ;  /* 0x000000480000780c */ /* 0x000fda00037a4270 */
[----:B---3--:R-:W-:Y:S05]  /*44e0*/  @!P5 BRA `(.L_x_91) ;  /* 0x00000000000cd947 */ /* 0x008fea0003800000 */
[----:B------:R-:W-:-:S04]  /*44f0*/  IADD3 R92, P6, R8, UR20, RZ ;  /* 0x00000014085c7c10 */ /* 0x000fc8000ffde0ff */
[----:B------:R-:W-:-:S05]  /*4500*/  IADD3.X R93, R9, UR4, RZ, P6, !PT ;  /* 0x00000004095d7c10 */ /* 0x000fca000b7fe4ff */
[----:B------:R2:W5:Y:S04]  /*4510*/  LDG.E.LTC128B R16, desc[UR12][R92.64] ;  /* 0x0000000c5c107981 */ /* 0x000568000c1e1920 */
.L_x_91:
[----:B------:R-:W-:Y:S05]  /*4520*/  BSYNC B0 ;  /* 0x0000000000007941 */ /* 0x000fea0003800000 */
.L_x_90:
[----:B--2--5:R-:W-:Y:S01]  /*4530*/  LOP3.LUT R93, R16, 0xffffe000, RZ, 0xc0, !PT ;  /* 0xffffe000105d7812 */ /* 0x024fe200078ec0ff */
[----:B------:R-:W-:Y:S01]  /*4540*/  BSSY B0, `(.L_x_92) ;  /* 0x000000d000007945 */ /* 0x000fe20003800000 */
[----:B------:R-:W-:-:S03]  /*4550*/  ISETP.GT.AND P6, PT, R10, 0x9, PT ;  /* 0x000000090a00780c */ /* 0x000fc60003fc4270 */
[----:B------:R-:W-:-:S04]  /*4560*/  FMUL R93, R93, R14 ;  /* 0x0000000e5d5d7220 */ /* 0x000fc80000400000 */
[----:B------:R-:W-:-:S05]  /*4570*/  FFMA R93, R94, R11, R93 ;  /* 0x0000000b5e5d7223 */ /* 0x000fca000000005d */
[----:B------:R-:W-:-:S05]  /*4580*/  F2FP.TF32.F32.PACK_B R93, R93 ;  /* 0x0000005dff5d723e */ /* 0x000fca00024050ff */
[----:B------:R2:W-:Y:S01]  /*4590*/  @P5 STG.E desc[UR12][R126.64], R93 ;  /* 0x0000005d7e005986 */ /* 0x0005e2000c10190c */
[----:B------:R-:W-:-:S05]  /*45a0*/  IADD3 R128, P5, R121, R6, RZ ;  /* 0x0000000679807210 */ /* 0x000fca0007fbe0ff */
[----:B------:R-:W-:Y:S01]  /*45b0*/  IMAD.X R129, R21, 0x1, R7, P5 ;  /* 0x0000000115817824 */ /* 0x000fe200028e0607 */
[----:B------:R-:W-:-:S13]  /*45c0*/  ISETP.GT.AND P5, PT, R0, 0x48, P6 ;  /* 0x000000480000780c */ /* 0x000fda00037a4270 */
[----:B--2---:R-:W-:Y:S05]  /*45d0*/  @!P5 BRA `(.L_x_93) ;  /* 0x00000000000cd947 */ /* 0x004fea0003800000 */
[----:B------:R-:W-:-:S04]  /*45e0*/  IADD3 R92, P6, R8, UR19, RZ ;  /* 0x00000013085c7c10 */ /* 0x000fc8000ffde0ff */
[----:B------:R-:W-:-:S05]  /*45f0*/  IADD3.X R93, R9, UR4, RZ, P6, !PT ;  /* 0x00000004095d7c10 */ /* 0x000fca000b7fe4ff */
[----:B------:R2:W5:Y:S04]  /*4600*/  LDG.E.LTC128B R16, desc[UR12][R92.64] ;  /* 0x0000000c5c107981 */ /* 0x000568000c1e1920 */
.L_x_93:
[----:B------:R-:W-:Y:S05]  /*4610*/  BSYNC B0 ;  /* 0x0000000000007941 */ /* 0x000fea0003800000 */
.L_x_92:
[----:B--2--5:R-:W-:Y:S01]  /*4620*/  LOP3.LUT R93, R16, 0xffffe000, RZ, 0xc0, !PT ;  /* 0xffffe000105d7812 */ /* 0x024fe200078ec0ff */
[----:B------:R-:W-:Y:S01]  /*4630*/  ULOP3.LUT UR18, UR22, 0x40, URZ, 0xfc, !UPT ;  /* 0x0000004016127892 */ /* 0x000fe2000f8efc3f */
[----:B------:R-:W-:-:S03]  /*4640*/  ISETP.GT.AND P6, PT, R10, 0x10, PT ;  /* 0x000000100a00780c */ /* 0x000fc60003fc4270 */
[----:B------:R-:W-:Y:S01]  /*4650*/  FMUL R20, R93, R14 ;  /* 0x0000000e5d147220 */ /* 0x000fe20000400000 */
[----:B------:R-:W-:-:S03]  /*4660*/  LOP3.LUT R93, R17, 0x60, RZ, 0xfc, !PT ;  /* 0x00000060115d7812 */ /* 0x000fc600078efcff */
        /* <DEDUP_REMOVED lines=9> */
[----:B------:R-:W-:Y:S01]  /*4700*/  ULOP3.LUT UR17, UR22, 0x44, URZ, 0xfc, !UPT ;  /* 0x0000004416117892 */ /* 0x000fe2000f8efc3f */
[----:B---3--:R-:W-:-:S05]  /*4710*/  LOP3.LUT R95, R16, 0xffffe000, RZ, 0xc0, !PT ;  /* 0xffffe000105f7812 */ /* 0x008fca00078ec0ff */
[----:B------:R-:W-:-:S04]  /*4720*/  FMUL R95, R95, R14 ;  /* 0x0000000e5f5f7220 */ /* 0x000fc80000400000 */
[----:B------:R-:W-:Y:S01]  /*4730*/  FFMA R139, R96, R11, R95 ;  /* 0x0000000b608b7223 */ /* 0x000fe2000000005f */
[----:B------:R-:W-:-:S04]  /*4740*/  LOP3.LUT R95, R17, 0x64, RZ, 0xfc, !PT ;  /* 0x00000064115f7812 */ /* 0x000fc800078efcff */
[----:B------:R-:W-:-:S05]  /*4750*/  F2FP.TF32.F32.PACK_B R139, R139 ;  /* 0x0000008bff8b723e */ /* 0x000fca00024050ff */
[----:B------:R3:W-:Y:S01]  /*4760*/  @P5 STG.E desc[UR12][R130.64], R139 ;  /* 0x0000008b82005986 */ /* 0x0007e2000c10190c */
[----:B--2---:R-:W-:-:S05]  /*4770*/  IADD3 R128, P5, R95, R2, RZ ;  /* 0x000000025f807210 */ /* 0x004fca0007fbe0ff */
[----:B------:R-:W-:Y:S01]  /*4780*/  IMAD.X R129, R21, 0x1, R3, P5 ;  /* 0x0000000115817824 */ /* 0x000fe200028e0603 */
[----:B------:R-:W-:-:S04]  /*4790*/  IADD3 R136, P5, R4, UR17, RZ ;  /* 0x0000001104887c10 */ /* 0x000fc8000ffbe0ff */
[----:B------:R-:W-:Y:S02]  /*47a0*/  IADD3.X R137, R5, UR4, RZ, P5, !PT ;  /* 0x0000000405897c10 */ /* 0x000fe4000affe4ff */
[----:B------:R-:W-:-:S04]  /*47b0*/  ISETP.GT.AND P5, PT, R10, 0x11, PT ;  /* 0x000000110a00780c */ /* 0x000fc80003fa4270 */
[----:B------:R-:W-:-:S13]  /*47c0*/  ISETP.GT.AND P5, PT, R0, 0x40, P5 ;  /* 0x000000400000780c */ /* 0x000fda0002fa4270 */
[----:B------:R-:W2:Y:S01]  /*47d0*/  @P5 LDG.E.LTC128B R16, desc[UR12][R136.64] ;  /* 0x0000000c88105981 */ /* 0x000ea2000c1e1920 */
[----:B------:R-:W-:Y:S01]  /*47e0*/  BSSY B0, `(.L_x_94) ;  /* 0x000000d000007945 */ /* 0x000fe20003800000 */
[----:B--2---:R-:W-:-:S05]  /*47f0*/  LOP3.LUT R135, R16, 0xffffe000, RZ, 0xc0, !PT ;  /* 0xffffe00010877812 */ /* 0x004fca00078ec0ff */
[----:B------:R-:W-:-:S04]  /*4800*/  FMUL R20, R135, R14 ;  /* 0x0000000e87147220 */ /* 0x000fc80000400000 */
[----:B------:R-:W-:-:S05]  /*4810*/  FFMA R97, R97, R11, R20 ;  /* 0x0000000b61617223 */ /* 0x000fca0000000014 */
[----:B------:R-:W-:-:S05]  /*4820*/  F2FP.TF32.F32.PACK_B R97, R97 ;  /* 0x00000061ff61723e */ /* 0x000fca00024050ff */
[----:B------:R2:W-:Y:S01]  /*4830*/  @P5 STG.E desc[UR12][R132.64], R97 ;  /* 0x0000006184005986 */ /* 0x0005e2000c10190c */
[----:B---3--:R-:W-:-:S05]  /*4840*/  IADD3 R130, P5, R91, R6, RZ ;  /* 0x000000065b827210 */ /* 0x008fca0007fbe0ff */
[----:B------:R-:W-:Y:S01]  /*4850*/  IMAD.X R131, R21, 0x1, R7, P5 ;  /* 0x0000000115837824 */ /* 0x000fe200028e0607 */
[----:B------:R-:W-:-:S13]  /*4860*/  ISETP.GT.AND P5, PT, R0, 0x48, P6 ;  /* 0x000000480000780c */ /* 0x000fda00037a4270 */
[----:B--2---:R-:W-:Y:S05]  /*4870*/  @!P5 BRA `(.L_x_95) ;  /* 0x00000000000cd947 */ /* 0x004fea0003800000 */
[----:B------:R-:W-:-:S04]  /*4880*/  IADD3 R96, P6, R8, UR18, RZ ;  /* 0x0000001208607c10 */ /* 0x000fc8000ffde0ff */
[----:B------:R-:W-:-:S05]  /*4890*/  IADD3.X R97, R9, UR4, RZ, P6, !PT ;  /* 0x0000000409617c10 */ /* 0x000fca000b7fe4ff */
[----:B------:R2:W5:Y:S04]  /*48a0*/  LDG.E.LTC128B R16, desc[UR12][R96.64] ;  /* 0x0000000c60107981 */ /* 0x000568000c1e1920 */
.L_x_95:
[----:B------:R-:W-:Y:S05]  /*48b0*/  BSYNC B0 ;  /* 0x0000000000007941 */ /* 0x000fea0003800000 */
.L_x_94:
        /* <DEDUP_REMOVED lines=14> */
.L_x_97:
[----:B------:R-:W-:Y:S05]  /*49a0*/  BSYNC B0 ;  /* 0x0000000000007941 */ /* 0x000fea0003800000 */
.L_x_96:
        /* <DEDUP_REMOVED lines=41> */
.L_x_99:
[----:B------:R-:W-:Y:S05]  /*4c40*/  BSYNC B0 ;  /* 0x0000000000007941 */ /* 0x000fea0003800000 */
.L_x_98:
        /* <DEDUP_REMOVED lines=14> */
.L_x_101:
[----:B------:R-:W-:Y:S05]  /*4d30*/  BSYNC B0 ;  /* 0x0000000000007941 */ /* 0x000fea0003800000 */
.L_x_100:
        /* <DEDUP_REMOVED lines=41> */
.L_x_103:
[----:B------:R-:W-:Y:S05]  /*4fd0*/  BSYNC B0 ;  /* 0x0000000000007941 */ /* 0x000fea0003800000 */
.L_x_102:
        /* <DEDUP_REMOVED lines=14> */
.L_x_105:
[----:B------:R-:W-:Y:S05]  /*50c0*/  BSYNC B0 ;  /* 0x0000000000007941 */ /* 0x000fea0003800000 */
.L_x_104:
        /* <DEDUP_REMOVED lines=40> */
.L_x_107:
[----:B------:R-:W-:Y:S05]  /*5350*/  BSYNC B0 ;  /* 0x0000000000007941 */ /* 0x000fea0003800000 */
.L_x_106:
[----:B--2--5:R-:W-:Y:S01]  /*5360*/  LOP3.LUT R109, R16, 0xffffe000, RZ, 0xc0, !PT ;  /* 0xffffe000106d7812 */ /* 0x024fe200078ec0ff */
        /* <DEDUP_REMOVED lines=12> */
.L_x_109:
[----:B------:R-:W-:Y:S05]  /*5430*/  BSYNC B0 ;  /* 0x0000000000007941 */ /* 0x000fea0003800000 */
.L_x_108:
[----:B--2--5:R-:W-:Y:S01]  /*5440*/  LOP3.LUT R109, R16, 0xffffe000, RZ, 0xc0, !PT ;  /* 0xffffe000106d7812 */ /* 0x024fe200078ec0ff */
[----:B------:R-:W-:-:S04]  /*5450*/  ULOP3.LUT UR8, UR22, 0xc0, URZ, 0xfc, !UPT ;  /* 0x000000c016087892 */ /* 0x000fc8000f8efc3f */
        /* <DEDUP_REMOVED lines=14> */
[----:B--2---:R-:W-:Y:S01]  /*5540*/  FFMA R137, R112, R11, R111 ;  /* 0x0000000b70897223 */ /* 0x004fe2000000006f */
        /* <DEDUP_REMOVED lines=22> */
.L_x_111:
[----:B------:R-:W-:Y:S05]  /*56b0*/  BSYNC B0 ;  /* 0x0000000000007941 */ /* 0x000fea0003800000 */
.L_x_110:
        /* <DEDUP_REMOVED lines=13> */
.L_x_113:
[----:B------:R-:W-:Y:S05]  /*5790*/  BSYNC B0 ;  /* 0x0000000000007941 */ /* 0x000fea0003800000 */
.L_x_112:
[----:B--2--5:R-:W-:Y:S01]  /*57a0*/  LOP3.LUT R3, R16, 0xffffe000, RZ, 0xc0, !PT ;  /* 0xffffe00010037812 */ /* 0x024fe200078ec0ff */
[----:B------:R-:W-:-:S04]  /*57b0*/  ULOP3.LUT UR6, UR22, 0xe0, URZ, 0xfc, !UPT ;  /* 0x000000e016067892 */ /* 0x000fc8000f8efc3f */
        /* <DEDUP_REMOVED lines=13> */
[----:B------:R-:W-:-:S05]  /*5890*/  FFMA R115, R116, R11, R115 ;  /* 0x0000000b74737223 */ /* 0x000fca0000000073 */
[----:B------:R-:W-:-:S05]  /*58a0*/  F2FP.TF32.F32.PACK_B R115, R115 ;  /* 0x00000073ff73723e */ /* 0x000fca00024050ff */
[----:B------:R2:W-:Y:S01]  /*58b0*/  @P5 STG.E desc[UR12][R126.64], R115 ;  /* 0x000000737e005986 */ /* 0x0005e2000c10190c */
[----:B------:R-:W-:-:S05]  /*58c0*/  IADD3 R6, P5, R111, R6, RZ ;  /* 0x000000066f067210 */ /* 0x000fca0007fbe0ff */
[----:B------:R-:W-:Y:S01]  /*58d0*/  IMAD.X R7, R21, 0x1, R7, P5 ;  /* 0x0000000115077824 */ /* 0x000fe200028e0607 */
[----:B-1--4-:R-:W-:-:S04]  /*58e0*/  IADD3 R4, P5, R4, UR5, RZ ;  /* 0x0000000504047c10 */ /* 0x012fc8000ffbe0ff */
[----:B------:R-:W-:Y:S02]  /*58f0*/  IADD3.X R5, R5, UR4, RZ, P5, !PT ;  /* 0x0000000405057c10 */ /* 0x000fe4000affe4ff */
        /* <DEDUP_REMOVED lines=15> */
.L_x_115:
[----:B------:R-:W-:Y:S05]  /*59f0*/  BSYNC B0 ;  /* 0x0000000000007941 */ /* 0x000fea0003800000 */
.L_x_114:
[----:B-1---5:R-:W-:Y:S01]  /*5a00*/  LOP3.LUT R5, R16, 0xffffe000, RZ, 0xc0, !PT ;  /* 0xffffe00010057812 */ /* 0x022fe200078ec0ff */
[----:B------:R-:W-:Y:S04]  /*5a10*/  BSSY B0, `(.L_x_116) ;  /* 0x000000c000007945 */ /* 0x000fe80003800000 */
        /* <DEDUP_REMOVED lines=9> */
[----:B-1----:R-:W-:Y:S05]  /*5ab0*/  @!P5 BRA `(.L_x_117) ;  /* 0x000000000004d947 */ /* 0x002fea0003800000 */
[----:B------:R1:W5:Y:S02]  /*5ac0*/  LDG.E.LTC128B R16, desc[UR12][R4.64] ;  /* 0x0000000c04107981 */ /* 0x000364000c1e1920 */
.L_x_117:
[----:B------:R-:W-:Y:S05]  /*5ad0*/  BSYNC B0 ;  /* 0x0000000000007941 */ /* 0x000fea0003800000 */
.L_x_116:
[----:B-1---5:R-:W-:Y:S01]  /*5ae0*/  LOP3.LUT R5, R16, 0xffffe000, RZ, 0xc0, !PT ;  /* 0xffffe00010057812 */ /* 0x022fe200078ec0ff */
[----:B------:R-:W-:Y:S01]  /*5af0*/  BSSY B0, `(.L_x_118) ;  /* 0x000000d000007945 */ /* 0x000fe20003800000 */
[----:B------:R-:W-:-:S03]  /*5b00*/  ISETP.GT.AND P6, PT, R10, RZ, PT ;  /* 0x000000ff0a00720c */ /* 0x000fc60003fc4270 */
        /* <DEDUP_REMOVED lines=11> */
.L_x_119:
[----:B------:R-:W-:Y:S05]  /*5bc0*/  BSYNC B0 ;  /* 0x0000000000007941 */ /* 0x000fea0003800000 */
.L_x_118:
[----:B-----5:R-:W-:Y:S01]  /*5bd0*/  LOP3.LUT R7, R16, 0xffffe000, RZ, 0xc0, !PT ;  /* 0xffffe00010077812 */ /* 0x020fe200078ec0ff */
        /* <DEDUP_REMOVED lines=13> */
.L_x_121:
[----:B------:R-:W-:Y:S05]  /*5cb0*/  BSYNC B0 ;  /* 0x0000000000007941 */ /* 0x000fea0003800000 */
.L_x_120:
[----:B--2--5:R-:W-:Y:S01]  /*5cc0*/  LOP3.LUT R7, R16, 0xffffe000, RZ, 0xc0, !PT ;  /* 0xffffe00010077812 */ /* 0x024fe200078ec0ff */
        /* <DEDUP_REMOVED lines=8> */
[----:B0-----:R-:W-:-:S04]  /*5d50*/  IADD3 R8, P5, R22, UR22, RZ ;  /* 0x0000001616087c10 */ /* 0x001fc8000ffbe0ff */
[----:B------:R-:W-:Y:S02]  /*5d60*/  IADD3.X R9, R23, UR4, RZ, P5, !PT ;  /* 0x0000000417097c10 */ /* 0x000fe4000affe4ff */
[----:B------:R-:W-:-:S13]  /*5d70*/  ISETP.GT.AND P5, PT, R0, 0x88, P6 ;  /* 0x000000880000780c */ /* 0x000fda00037a4270 */
[----:B--2---:R-:W-:Y:S05]  /*5d80*/  @!P5 BRA `(.L_x_123) ;  /* 0x000000000004d947 */ /* 0x004fea0003800000 */
[----:B------:R0:W5:Y:S02]  /*5d90*/  LDG.E.LTC128B R16, desc[UR12][R8.64] ;  /* 0x0000000c08107981 */ /* 0x000164000c1e1920 */
.L_x_123:
[----:B------:R-:W-:Y:S05]  /*5da0*/  BSYNC B0 ;  /* 0x0000000000007941 */ /* 0x000fea0003800000 */
.L_x_122:
        /* <DEDUP_REMOVED lines=14> */
.L_x_125:
[----:B------:R-:W-:Y:S05]  /*5e90*/  BSYNC B0 ;  /* 0x0000000000007941 */ /* 0x000fea0003800000 */
.L_x_124:
        /* <DEDUP_REMOVED lines=14> */
.L_x_127:
[----:B------:R-:W-:Y:S05]  /*5f80*/  BSYNC B0 ;  /* 0x0000000000007941 */ /* 0x000fea0003800000 */
.L_x_126:
        /* <DEDUP_REMOVED lines=14> */
.L_x_129:
[----:B------:R-:W-:Y:S05]  /*6070*/  BSYNC B0 ;  /* 0x0000000000007941 */ /* 0x000fea0003800000 */
.L_x_128:
        /* <DEDUP_REMOVED lines=14> */
.L_x_131:
[----:B------:R-:W-:Y:S05]  /*6160*/  BSYNC B0 ;  /* 0x0000000000007941 */ /* 0x000fea0003800000 */
.L_x_130:
        /* <DEDUP_REMOVED lines=14> */
.L_x_133:
[----:B------:R-:W-:Y:S05]  /*6250*/  BSYNC B0 ;  /* 0x0000000000007941 */ /* 0x000fea0003800000 */
.L_x_132:
        /* <DEDUP_REMOVED lines=14> */
.L_x_135:
[----:B------:R-:W-:Y:S05]  /*6340*/  BSYNC B0 ;  /* 0x0000000000007941 */ /* 0x000fea0003800000 */
.L_x_134:
        /* <DEDUP_REMOVED lines=14> */
.L_x_137:
[----:B------:R-:W-:Y:S05]  /*6430*/  BSYNC B0 ;  /* 0x0000000000007941 */ /* 0x000fea0003800000 */
.L_x_136:
        /* <DEDUP_REMOVED lines=14> */
.L_x_139:
[----:B------:R-:W-:Y:S05]  /*6520*/  BSYNC B0 ;  /* 0x0000000000007941 */ /* 0x000fea0003800000 */
.L_x_138:
        /* <DEDUP_REMOVED lines=14> */
.L_x_141:
[----:B------:R-:W-:Y:S05]  /*6610*/  BSYNC B0 ;  /* 0x0000000000007941 */ /* 0x000fea0003800000 */
.L_x_140:
        /* <DEDUP_REMOVED lines=14> */
.L_x_143:
[----:B------:R-:W-:Y:S05]  /*6700*/  BSYNC B0 ;  /* 0x0000000000007941 */ /* 0x000fea0003800000 */
.L_x_142:
        /* <DEDUP_REMOVED lines=14> */
.L_x_145:
[----:B------:R-:W-:Y:S05]  /*67f0*/  BSYNC B0 ;  /* 0x0000000000007941 */ /* 0x000fea0003800000 */
.L_x_144:
        /* <DEDUP_REMOVED lines=14> */
.L_x_147:
[----:B------:R-:W-:Y:S05]  /*68e0*/  BSYNC B0 ;  /* 0x0000000000007941 */ /* 0x000fea0003800000 */
.L_x_146:
        /* <DEDUP_REMOVED lines=14> */
.L_x_149:
[----:B------:R-:W-:Y:S05]  /*69d0*/  BSYNC B0 ;  /* 0x0000000000007941 */ /* 0x000fea0003800000 */
.L_x_148:
        /* <DEDUP_REMOVED lines=14> */
.L_x_151:
[----:B------:R-:W-:Y:S05]  /*6ac0*/  BSYNC B0 ;  /* 0x0000000000007941 */ /* 0x000fea0003800000 */
.L_x_150:
        /* <DEDUP_REMOVED lines=14> */
.L_x_153:
[----:B------:R-:W-:Y:S05]  /*6bb0*/  BSYNC B0 ;  /* 0x0000000000007941 */ /* 0x000fea0003800000 */
.L_x_152:
        /* <DEDUP_REMOVED lines=14> */
.L_x_155:
[----:B------:R-:W-:Y:S05]  /*6ca0*/  BSYNC B0 ;  /* 0x0000000000007941 */ /* 0x000fea0003800000 */
.L_x_154:
        /* <DEDUP_REMOVED lines=14> */
.L_x_157:
[----:B------:R-:W-:Y:S05]  /*6d90*/  BSYNC B0 ;  /* 0x0000000000007941 */ /* 0x000fea0003800000 */
.L_x_156:
        /* <DEDUP_REMOVED lines=14> */
.L_x_159:
[----:B------:R-:W-:Y:S05]  /*6e80*/  BSYNC B0 ;  /* 0x0000000000007941 */ /* 0x000fea0003800000 */
.L_x_158:
        /* <DEDUP_REMOVED lines=13> */
.L_x_161:
[----:B------:R-:W-:Y:S05]  /*6f60*/  BSYNC B0 ;  /* 0x0000000000007941 */ /* 0x000fea0003800000 */
.L_x_160:
        /* <DEDUP_REMOVED lines=14> */
.L_x_163:
[----:B------:R-:W-:Y:S05]  /*7050*/  BSYNC B0 ;  /* 0x0000000000007941 */ /* 0x000fea0003800000 */
.L_x_162:
        /* <DEDUP_REMOVED lines=13> */
.L_x_165:
[----:B------:R-:W-:Y:S05]  /*7130*/  BSYNC B0 ;  /* 0x0000000000007941 */ /* 0x000fea0003800000 */
.L_x_164:
        /* <DEDUP_REMOVED lines=13> */
.L_x_167:
[----:B------:R-:W-:Y:S05]  /*7210*/  BSYNC B0 ;  /* 0x0000000000007941 */ /* 0x000fea0003800000 */
.L_x_166:
        /* <DEDUP_REMOVED lines=13> */
.L_x_169:
[----:B------:R-:W-:Y:S05]  /*72f0*/  BSYNC B0 ;  /* 0x0000000000007941 */ /* 0x000fea0003800000 */
.L_x_168:
        /* <DEDUP_REMOVED lines=13> */
.L_x_171:
[----:B------:R-:W-:Y:S05]  /*73d0*/  BSYNC B0 ;  /* 0x0000000000007941 */ /* 0x000fea0003800000 */
.L_x_170:
        /* <DEDUP_REMOVED lines=13> */
.L_x_173:
[----:B------:R-:W-:Y:S05]  /*74b0*/  BSYNC B0 ;  /* 0x0000000000007941 */ /* 0x000fea0003800000 */
.L_x_172:
        /* <DEDUP_REMOVED lines=13> */
.L_x_175:
[----:B------:R-:W-:Y:S05]  /*7590*/  BSYNC B0 ;  /* 0x0000000000007941 */ /* 0x000fea0003800000 */
.L_x_174:
        /* <DEDUP_REMOVED lines=11> */
[----:B--2---:R-:W-:Y:S05]  /*7650*/  @!P5 BRA `(.L_x_177) ;  /* 0x000000000004d947 */ /* 0x004fea0003800000 */
[----:B------:R2:W5:Y:S02]  /*7660*/  LDG.E.LTC128B R16, desc[UR12][R12.64] ;  /* 0x0000000c0c107981 */ /* 0x000564000c1e1920 */
.L_x_177:
[----:B------:R-:W-:Y:S05]  /*7670*/  BSYNC B0 ;  /* 0x0000000000007941 */ /* 0x000fea0003800000 */
.L_x_176:
        /* <DEDUP_REMOVED lines=13> */
.L_x_179:
[----:B------:R-:W-:Y:S05]  /*7750*/  BSYNC B0 ;  /* 0x0000000000007941 */ /* 0x000fea0003800000 */
.L_x_178:
        /* <DEDUP_REMOVED lines=13> */
.L_x_181:
[----:B------:R-:W-:Y:S05]  /*7830*/  BSYNC B0 ;  /* 0x0000000000007941 */ /* 0x000fea0003800000 */
.L_x_180:
        /* <DEDUP_REMOVED lines=14> */
.L_x_183:
[----:B------:R-:W-:Y:S05]  /*7920*/  BSYNC B0 ;  /* 0x0000000000007941 */ /* 0x000fea0003800000 */
.L_x_182:
[----:B--2--5:R-:W-:Y:S01]  /*7930*/  LOP3.LUT R13, R16, 0xffffe000, RZ, 0xc0, !PT ;  /* 0xffffe000100d7812 */ /* 0x024fe200078ec0ff */
[----:B------:R-:W-:Y:S01]  /*7940*/  BSSY B0, `(.L_x_184) ;  /* 0x000000e000007945 */ /* 0x000fe20003800000 */
[----:B------:R-:W-:Y:S01]  /*7950*/  ISETP.GT.AND P6, PT, R10, 0x1, PT ;  /* 0x000000010a00780c */ /* 0x000fe20003fc4270 */
[----:B------:R-:W-:Y:S02]  /*7960*/  IMAD.MOV.U32 R12, RZ, RZ, R16 ;  /* 0x000000ffff0c7224 */ /* 0x000fe400078e0010 */
        /* <DEDUP_REMOVED lines=11> */
.L_x_185:
[----:B------:R-:W-:Y:S05]  /*7a20*/  BSYNC B0 ;  /* 0x0000000000007941 */ /* 0x000fea0003800000 */
.L_x_184:
        /* <DEDUP_REMOVED lines=14> */
.L_x_187:
[----:B------:R-:W-:Y:S05]  /*7b10*/  BSYNC B0 ;  /* 0x0000000000007941 */ /* 0x000fea0003800000 */
.L_x_186:
        /* <DEDUP_REMOVED lines=14> */
.L_x_189:
[----:B------:R-:W-:Y:S05]  /*7c00*/  BSYNC B0 ;  /* 0x0000000000007941 */ /* 0x000fea0003800000 */
.L_x_188:
        /* <DEDUP_REMOVED lines=14> */
.L_x_191:
[----:B------:R-:W-:Y:S05]  /*7cf0*/  BSYNC B0 ;  /* 0x0000000000007941 */ /* 0x000fea0003800000 */
.L_x_190:
        /* <DEDUP_REMOVED lines=14> */
.L_x_193:
[----:B------:R-:W-:Y:S05]  /*7de0*/  BSYNC B0 ;  /* 0x0000000000007941 */ /* 0x000fea0003800000 */
.L_x_192:
        /* <DEDUP_REMOVED lines=14> */
.L_x_195:
[----:B------:R-:W-:Y:S05]  /*7ed0*/  BSYNC B0 ;  /* 0x0000000000007941 */ /* 0x000fea0003800000 */
.L_x_194:
        /* <DEDUP_REMOVED lines=14> */
.L_x_197:
[----:B------:R-:W-:Y:S05]  /*7fc0*/  BSYNC B0 ;  /* 0x0000000000007941 */ /* 0x000fea0003800000 */
.L_x_196:
        /* <DEDUP_REMOVED lines=14> */
.L_x_199:
[----:B------:R-:W-:Y:S05]  /*80b0*/  BSYNC B0 ;  /* 0x0000000000007941 */ /* 0x000fea0003800000 */
.L_x_198:
        /* <DEDUP_REMOVED lines=14> */
.L_x_201:
[----:B------:R-:W-:Y:S05]  /*81a0*/  BSYNC B0 ;  /* 0x0000000000007941 */ /* 0x000fea0003800000 */
.L_x_200:
        /* <DEDUP_REMOVED lines=14> */
.L_x_203:
[----:B------:R-:W-:Y:S05]  /*8290*/  BSYNC B0 ;  /* 0x0000000000007941 */ /* 0x000fea0003800000 */
.L_x_202:
        /* <DEDUP_REMOVED lines=14> */
.L_x_205:
[----:B------:R-:W-:Y:S05]  /*8380*/  BSYNC B0 ;  /* 0x0000000000007941 */ /* 0x000fea0003800000 */
.L_x_204:
        /* <DEDUP_REMOVED lines=14> */
.L_x_207:
[----:B------:R-:W-:Y:S05]  /*8470*/  BSYNC B0 ;  /* 0x0000000000007941 */ /* 0x000fea0003800000 */
.L_x_206:
        /* <DEDUP_REMOVED lines=14> */
.L_x_209:
[----:B------:R-:W-:Y:S05]  /*8560*/  BSYNC B0 ;  /* 0x0000000000007941 */ /* 0x000fea0003800000 */
.L_x_208:
        /* <DEDUP_REMOVED lines=14> */
.L_x_211:
[----:B------:R-:W-:Y:S05]  /*8650*/  BSYNC B0 ;  /* 0x0000000000007941 */ /* 0x000fea0003800000 */
.L_x_210:
        /* <DEDUP_REMOVED lines=14> */
.L_x_213:
[----:B------:R-:W-:Y:S05]  /*8740*/  BSYNC B0 ;  /* 0x0000000000007941 */ /* 0x000fea0003800000 */
.L_x_212:
        /* <DEDUP_REMOVED lines=14> */
.L_x_215:
[----:B------:R-:W-:Y:S05]  /*8830*/  BSYNC B0 ;  /* 0x0000000000007941 */ /* 0x000fea0003800000 */
.L_x_214:
        /* <DEDUP_REMOVED lines=14> */
.L_x_217:
[----:B------:R-:W-:Y:S05]  /*8920*/  BSYNC B0 ;  /* 0x0000000000007941 */ /* 0x000fea0003800000 */
.L_x_216:
[----:B--2--5:R-:W-:Y:S01]  /*8930*/  LOP3.LUT R13, R12, 0xffffe000, RZ, 0xc0, !PT ;  /* 0xffffe0000c0d7812 */ /* 0x024fe200078ec0ff */
[----:B------:R-:W-:Y:S01]  /*8940*/  BSSY B0, `(.L_x_218) ;  /* 0x000000b000007945 */ /* 0x000fe20003800000 */
[----:B------:R-:W-:-:S03]  /*8950*/  ISETP.GT.AND P6, PT, R10, 0x20, PT ;  /* 0x000000200a00780c */ /* 0x000fc60003fc4270 */
[----:B------:R-:W-:-:S04]  /*8960*/  FMUL R20, R13, R14 ;  /* 0x0000000e0d147220 */ /* 0x000fc80000400000 */
[----:B------:R-:W-:-:S05]  /*8970*/  FFMA R41, R41, R11, R20 ;  /* 0x0000000b29297223 */ /* 0x000fca0000000014 */
[----:B------:R-:W-:-:S05]  /*8980*/  F2FP.TF32.F32.PACK_B R41, R41 ;  /* 0x00000029ff29723e */ /* 0x000fca00024050ff */
[----:B------:R2:W-:Y:S01]  /*8990*/  @P5 STG.E desc[UR12][R26.64], R41 ;  /* 0x000000291a005986 */ /* 0x0005e2000c10190c */
[----:B------:R-:W-:-:S13]  /*89a0*/  ISETP.GT.AND P5, PT, R0, 0xc8, P6 ;  /* 0x000000c80000780c */ /* 0x000fda00037a4270 */
[----:B--2---:R-:W-:Y:S05]  /*89b0*/  @!P5 BRA `(.L_x_219) ;  /* 0x00000000000cd947 */ /* 0x004fea0003800000 */
[----:B------:R-:W-:-:S04]  /*89c0*/  IADD3 R12, P6, R8, UR14, RZ ;  /* 0x0000000e080c7c10 */ /* 0x000fc8000ffde0ff */
[----:B------:R-:W-:-:S05]  /*89d0*/  IADD3.X R13, R9, UR4, RZ, P6, !PT ;  /* 0x00000004090d7c10 */ /* 0x000fca000b7fe4ff */
[----:B------:R2:W5:Y:S04]  /*89e0*/  LDG.E.LTC128B R12, desc[UR12][R12.64] ;  /* 0x0000000c0c0c7981 */ /* 0x000568000c1e1920 */
.L_x_219:
[----:B------:R-:W-:Y:S05]  /*89f0*/  BSYNC B0 ;  /* 0x0000000000007941 */ /* 0x000fea0003800000 */
.L_x_218:
        /* <DEDUP_REMOVED lines=12> */
.L_x_221:
[----:B------:R-:W-:Y:S05]  /*8ac0*/  BSYNC B0 ;  /* 0x0000000000007941 */ /* 0x000fea0003800000 */
.L_x_220:
        /* <DEDUP_REMOVED lines=14> */
.L_x_223:
[----:B------:R-:W-:Y:S05]  /*8bb0*/  BSYNC B0 ;  /* 0x0000000000007941 */ /* 0x000fea0003800000 */
.L_x_222:
        /* <DEDUP_REMOVED lines=13> */
.L_x_225:
[----:B------:R-:W-:Y:S05]  /*8c90*/  BSYNC B0 ;  /* 0x0000000000007941 */ /* 0x000fea0003800000 */
.L_x_224:
[----:B--2--5:R-:W-:Y:S01]  /*8ca0*/  LOP3.LUT R13, R12, 0xffffe000, RZ, 0xc0, !PT ;  /* 0xffffe0000c0d7812 */ /* 0x024fe200078ec0ff */
[----:B------:R-:W-:Y:S01]  /*8cb0*/  BSSY B0, `(.L_x_226) ;  /* 0x000000c000007945 */ /* 0x000fe20003800000 */
[----:B------:R-:W-:-:S03]  /*8cc0*/  ISETP.GT.AND P6, PT, R10, 0x28, PT ;  /* 0x000000280a00780c */ /* 0x000fc60003fc4270 */
[----:B------:R-:W-:Y:S01]  /*8cd0*/  FMUL R10, R13, R14 ;  /* 0x0000000e0d0a7220 */ /* 0x000fe20000400000 */
[----:B------:R-:W-:-:S03]  /*8ce0*/  ISETP.GT.AND P6, PT, R0, 0xc8, P6 ;  /* 0x000000c80000780c */ /* 0x000fc600037c4270 */
[----:B------:R-:W-:Y:S01]  /*8cf0*/  FFMA R45, R45, R11, R10 ;  /* 0x0000000b2d2d7223 */ /* 0x000fe2000000000a */
[----:B------:R-:W-:-:S04]  /*8d00*/  IMAD.MOV.U32 R10, RZ, RZ, R12 ;  /* 0x000000ffff0a7224 */ /* 0x000fc800078e000c */
[----:B------:R-:W-:-:S05]  /*8d10*/  F2FP.TF32.F32.PACK_B R45, R45 ;  /* 0x0000002dff2d723e */ /* 0x000fca00024050ff */
[----:B------:R2:W-:Y:S01]  /*8d20*/  @P5 STG.E desc[UR12][R18.64], R45 ;  /* 0x0000002d12005986 */ /* 0x0005e2000c10190c */
[----:B------:R-:W-:Y:S05]  /*8d30*/  @!P6 BRA `(.L_x_227) ;  /* 0x00000000000ce947 */ /* 0x000fea0003800000 */
[----:B------:R-:W-:-:S04]  /*8d40*/  IADD3 R12, P5, R8, UR10, RZ ;  /* 0x0000000a080c7c10 */ /* 0x000fc8000ffbe0ff */
[----:B------:R-:W-:-:S05]  /*8d50*/  IADD3.X R13, R9, UR4, RZ, P5, !PT ;  /* 0x00000004090d7c10 */ /* 0x000fca000affe4ff */
[----:B------:R3:W5:Y:S04]  /*8d60*/  LDG.E.LTC128B R10, desc[UR12][R12.64] ;  /* 0x0000000c0c0a7981 */ /* 0x000768000c1e1920 */
.L_x_227:
[----:B------:R-:W-:Y:S05]  /*8d70*/  BSYNC B0 ;  /* 0x0000000000007941 */ /* 0x000fea0003800000 */
.L_x_226:
[----:B---3-5:R-:W-:Y:S01]  /*8d80*/  LOP3.LUT R13, R10, 0xffffe000, RZ, 0xc0, !PT ;  /* 0xffffe0000a0d7812 */ /* 0x028fe200078ec0ff */
[----:B------:R-:W-:Y:S01]  /*8d90*/  BSSY B0, `(.L_x_228) ;  /* 0x000000c000007945 */ /* 0x000fe20003800000 */
[----:B------:R-:W-:Y:S02]  /*8da0*/  IADD3 R12, P5, R6, R101, RZ ;  /* 0x00000065060c7210 */ /* 0x000fe40007fbe0ff */
[----:B------:R-:W-:Y:S01]  /*8db0*/  ISETP.GT.AND P4, PT, R0, 0xc8, P4 ;  /* 0x000000c80000780c */ /* 0x000fe20002784270 */
[----:B------:R-:W-:-:S04]  /*8dc0*/  FMUL R13, R13, R14 ;  /* 0x0000000e0d0d7220 */ /* 0x000fc80000400000 */
[----:B------:R-:W-:Y:S01]  /*8dd0*/  FFMA R15, R46, R11, R13 ;  /* 0x0000000b2e0f7223 */ /* 0x000fe2000000000d */
[----:B------:R-:W-:-:S04]  /*8de0*/  IMAD.X R13, R7, 0x1, R21, P5 ;  /* 0x00000001070d7824 */ /* 0x000fc800028e0615 */
[----:B------:R-:W-:-:S05]  /*8df0*/  F2FP.TF32.F32.PACK_B R15, R15 ;  /* 0x0000000fff0f723e */ /* 0x000fca00024050ff */
[----:B------:R3:W-:Y:S01]  /*8e00*/  @P6 STG.E desc[UR12][R12.64], R15 ;  /* 0x0000000f0c006986 */ /* 0x0007e2000c10190c */
[----:B------:R-:W-:Y:S05]  /*8e10*/  @!P4 BRA `(.L_x_229) ;  /* 0x00000000000cc947 */ /* 0x000fea0003800000 */
[----:B---3--:R-:W-:-:S04]  /*8e20*/  IADD3 R12, P5, R8, UR9, RZ ;  /* 0x00000009080c7c10 */ /* 0x008fc8000ffbe0ff */
[----:B------:R-:W-:-:S05]  /*8e30*/  IADD3.X R13, R9, UR4, RZ, P5, !PT ;  /* 0x00000004090d7c10 */ /* 0x000fca000affe4ff */
[----:B------:R4:W5:Y:S04]  /*8e40*/  LDG.E.LTC128B R10, desc[UR12][R12.64] ;  /* 0x0000000c0c0a7981 */ /* 0x000968000c1e1920 */
.L_x_229:
[----:B------:R-:W-:Y:S05]  /*8e50*/  BSYNC B0 ;  /* 0x0000000000007941 */ /* 0x000fea0003800000 */
.L_x_228:
[----:B---345:R-:W-:Y:S01]  /*8e60*/  LOP3.LUT R13, R10, 0xffffe000, RZ, 0xc0, !PT ;  /* 0xffffe0000a0d7812 */ /* 0x038fe200078ec0ff */
[----:B------:R-:W-:Y:S01]  /*8e70*/  BSSY B0, `(.L_x_230) ;  /* 0x000000c000007945 */ /* 0x000fe20003800000 */
[----:B------:R-:W-:Y:S02]  /*8e80*/  IADD3 R12, P6, R6, R103, RZ ;  /* 0x00000067060c7210 */ /* 0x000fe40007fde0ff */
[----:B------:R-:W-:Y:S01]  /*8e90*/  ISETP.GT.AND P5, PT, R0, 0xc0, P3 ;  /* 0x000000c00000780c */ /* 0x000fe20001fa4270 */
[----:B------:R-:W-:Y:S02]  /*8ea0*/  FMUL R16, R13, R14 ;  /* 0x0000000e0d107220 */ /* 0x000fe40000400000 */
[----:B------:R-:W-:Y:S02]  /*8eb0*/  IMAD.X R13, R7, 0x1, R21, P6 ;  /* 0x00000001070d7824 */ /* 0x000fe400030e0615 */
[----:B------:R-:W-:-:S05]  /*8ec0*/  FFMA R47, R47, R11, R16 ;  /* 0x0000000b2f2f7223 */ /* 0x000fca0000000010 */
[----:B------:R-:W-:-:S05]  /*8ed0*/  F2FP.TF32.F32.PACK_B R47, R47 ;  /* 0x0000002fff2f723e */ /* 0x000fca00024050ff */
[----:B------:R3:W-:Y:S01]  /*8ee0*/  @P4 STG.E desc[UR12][R12.64], R47 ;  /* 0x0000002f0c004986 */ /* 0x0007e2000c10190c */
[----:B------:R-:W-:Y:S05]  /*8ef0*/  @!P5 BRA `(.L_x_231) ;  /* 0x00000000000cd947 */ /* 0x000fea0003800000 */
[----:B---3--:R-:W-:-:S04]  /*8f00*/  IADD3 R12, P4, R4, UR8, RZ ;  /* 0x00000008040c7c10 */ /* 0x008fc8000ff9e0ff */
[----:B------:R-:W-:-:S05]  /*8f10*/  IADD3.X R13, R5, UR4, RZ, P4, !PT ;  /* 0x00000004050d7c10 */ /* 0x000fca000a7fe4ff */
[----:B------:R4:W5:Y:S04]  /*8f20*/  LDG.E.LTC128B R10, desc[UR12][R12.64] ;  /* 0x0000000c0c0a7981 */ /* 0x000968000c1e1920 */
.L_x_231:
[----:B------:R-:W-:Y:S05]  /*8f30*/  BSYNC B0 ;  /* 0x0000000000007941 */ /* 0x000fea0003800000 */
.L_x_230:
[----:B---345:R-:W-:Y:S01]  /*8f40*/  LOP3.LUT R13, R10, 0xffffe000, RZ, 0xc0, !PT ;  /* 0xffffe0000a0d7812 */ /* 0x038fe200078ec0ff */
        /* <DEDUP_REMOVED lines=12> */
.L_x_233:
[----:B------:R-:W-:Y:S05]  /*9010*/  BSYNC B0 ;  /* 0x0000000000007941 */ /* 0x000fea0003800000 */
.L_x_232:
        /* <DEDUP_REMOVED lines=13> */
.L_x_235:
[----:B------:R-:W-:Y:S05]  /*90f0*/  BSYNC B0 ;  /* 0x0000000000007941 */ /* 0x000fea0003800000 */
.L_x_234:
        /* <DEDUP_REMOVED lines=13> */
.L_x_237:
[----:B------:R-:W-:Y:S05]  /*91d0*/  BSYNC B0 ;  /* 0x0000000000007941 */ /* 0x000fea0003800000 */
.L_x_236:
        /* <DEDUP_REMOVED lines=13> */
.L_x_239:
[----:B------:R-:W-:Y:S05]  /*92b0*/  BSYNC B0 ;  /* 0x0000000000007941 */ /* 0x000fea0003800000 */
.L_x_238:
[----:B---345:R-:W-:Y:S01]  /*92c0*/  LOP3.LUT R13, R10, 0xffffe000, RZ, 0xc0, !PT ;  /* 0xffffe0000a0d7812 */ /* 0x038fe200078ec0ff */
[----:B------:R-:W-:Y:S01]  /*92d0*/  BSSY B0, `(.L_x_240) ;  /* 0x000000c000007945 */ /* 0x000fe20003800000 */
[----:B------:R-:W-:Y:S02]  /*92e0*/  IADD3 R12, P4, R2, R109, RZ ;  /* 0x0000006d020c7210 */ /* 0x000fe40007f9e0ff */
[----:B------:R-:W-:Y:S01]  /*92f0*/  ISETP.GT.AND P2, PT, R0, 0xc0, P0 ;  /* 0x000000c00000780c */ /* 0x000fe20000744270 */
[----:B------:R-:W-:-:S04]  /*9300*/  FMUL R13, R13, R14 ;  /* 0x0000000e0d0d7220 */ /* 0x000fc80000400000 */
[----:B------:R-:W-:Y:S01]  /*9310*/  FFMA R15, R52, R11, R13 ;  /* 0x0000000b340f7223 */ /* 0x000fe2000000000d */
[----:B------:R-:W-:Y:S01]  /*9320*/  IMAD.X R13, R3, 0x1, R21, P4 ;  /* 0x00000001030d7824 */ /* 0x000fe200020e0615 */
[----:B-1----:R-:W-:-:S03]  /*9330*/  IADD3 R4, P4, R4, UR5, RZ ;  /* 0x0000000504047c10 */ /* 0x002fc6000ff9e0ff */
[----:B------:R-:W-:Y:S02]  /*9340*/  F2FP.TF32.F32.PACK_B R15, R15 ;  /* 0x0000000fff0f723e */ /* 0x000fe400024050ff */
[----:B------:R-:W-:-:S03]  /*9350*/  IADD3.X R5, R5, UR4, RZ, P4, !PT ;  /* 0x0000000405057c10 */ /* 0x000fc6000a7fe4ff */
[----:B------:R1:W-:Y:S01]  /*9360*/  @P3 STG.E desc[UR12][R12.64], R15 ;  /* 0x0000000f0c003986 */ /* 0x0003e2000c10190c */
[----:B------:R-:W-:Y:S05]  /*9370*/  @!P2 BRA `(.L_x_241) ;  /* 0x000000000004a947 */ /* 0x000fea0003800000 */
[----:B------:R3:W5:Y:S02]  /*9380*/  LDG.E.LTC128B R10, desc[UR12][R4.64] ;  /* 0x0000000c040a7981 */ /* 0x000764000c1e1920 */
.L_x_241:
[----:B------:R-:W-:Y:S05]  /*9390*/  BSYNC B0 ;  /* 0x0000000000007941 */ /* 0x000fea0003800000 */
.L_x_240:
[----:B---3-5:R-:W-:Y:S01]  /*93a0*/  LOP3.LUT R5, R10, 0xffffe000, RZ, 0xc0, !PT ;  /* 0xffffe0000a057812 */ /* 0x028fe200078ec0ff */
        /* <DEDUP_REMOVED lines=12> */
.L_x_243:
[----:B------:R-:W-:Y:S05]  /*9470*/  BSYNC B0 ;  /* 0x0000000000007941 */ /* 0x000fea0003800000 */
.L_x_242:
[----:B---345:R-:W-:Y:S01]  /*9480*/  LOP3.LUT R3, R10, 0xffffe000, RZ, 0xc0, !PT ;  /* 0xffffe0000a037812 */ /* 0x038fe200078ec0ff */
[----:B------:R-:W-:Y:S01]  /*9490*/  BSSY B0, `(.L_x_244) ;  /* 0x000000c000007945 */ /* 0x000fe20003800000 */
[----:B------:R-:W-:Y:S02]  /*94a0*/  IADD3 R2, P2, R6, R109, RZ ;  /* 0x0000006d06027210 */ /* 0x000fe40007f5e0ff */
[----:B------:R-:W-:Y:S01]  /*94b0*/  ISETP.GT.AND P0, PT, R0, 0xc8, P0 ;  /* 0x000000c80000780c */ /* 0x000fe20000704270 */
[----:B------:R-:W-:-:S04]  /*94c0*/  FMUL R3, R3, R14 ;  /* 0x0000000e03037220 */ /* 0x000fc80000400000 */
[----:B-1----:R-:W-:Y:S01]  /*94d0*/  FFMA R13, R54, R11, R3 ;  /* 0x0000000b360d7223 */ /* 0x002fe20000000003 */
[----:B------:R-:W-:Y:S01]  /*94e0*/  IMAD.X R3, R7, 0x1, R21, P2 ;  /* 0x0000000107037824 */ /* 0x000fe200010e0615 */
[----:B------:R-:W-:-:S03]  /*94f0*/  IADD3 R4, P2, R8, UR5, RZ ;  /* 0x0000000508047c10 */ /* 0x000fc6000ff5e0ff */
[----:B------:R-:W-:Y:S02]  /*9500*/  F2FP.TF32.F32.PACK_B R13, R13 ;  /* 0x0000000dff0d723e */ /* 0x000fe400024050ff */
[----:B------:R-:W-:-:S03]  /*9510*/  IADD3.X R5, R9, UR4, RZ, P2, !PT ;  /* 0x0000000409057c10 */ /* 0x000fc600097fe4ff */
[----:B------:R1:W-:Y:S01]  /*9520*/  @P1 STG.E desc[UR12][R2.64], R13 ;  /* 0x0000000d02001986 */ /* 0x0003e2000c10190c */
[----:B------:R-:W-:Y:S05]  /*9530*/  @!P0 BRA `(.L_x_245) ;  /* 0x0000000000048947 */ /* 0x000fea0003800000 */
[----:B------:R3:W5:Y:S02]  /*9540*/  LDG.E.LTC128B R10, desc[UR12][R4.64] ;  /* 0x0000000c040a7981 */ /* 0x000764000c1e1920 */
.L_x_245:
[----:B------:R-:W-:Y:S05]  /*9550*/  BSYNC B0 ;  /* 0x0000000000007941 */ /* 0x000fea0003800000 */
.L_x_244:
[----:B-1---5:R-:W-:Y:S02]  /*9560*/  LOP3.LUT R3, R10, 0xffffe000, RZ, 0xc0, !PT ;  /* 0xffffe0000a037812 */ /* 0x022fe400078ec0ff */
[----:B------:R-:W-:-:S03]  /*9570*/  IADD3 R2, P1, R6, R111, RZ ;  /* 0x0000006f06027210 */ /* 0x000fc60007f3e0ff */
[----:B------:R-:W-:Y:S02]  /*9580*/  FMUL R14, R3, R14 ;  /* 0x0000000e030e7220 */ /* 0x000fe40000400000 */
[----:B------:R-:W-:Y:S02]  /*9590*/  IMAD.X R3, R7, 0x1, R21, P1 ;  /* 0x0000000107037824 */ /* 0x000fe400008e0615 */
[----:B------:R-:W-:Y:S01]  /*95a0*/  FFMA R14, R55, R11, R14 ;  /* 0x0000000b370e7223 */ /* 0x000fe2000000000e */
[----:B------:R-:W-:Y:S06]  /*95b0*/  @!P0 EXIT ;  /* 0x000000000000894d */ /* 0x000fec0003800000 */
[----:B---3--:R-:W-:-:S05]  /*95c0*/  F2FP.TF32.F32.PACK_B R5, R14 ;  /* 0x0000000eff05723e */ /* 0x008fca00024050ff */
[----:B------:R-:W-:Y:S01]  /*95d0*/  STG.E desc[UR12][R2.64], R5 ;  /* 0x0000000502007986 */ /* 0x000fe2000c10190c */
[----:B------:R-:W-:Y:S05]  /*95e0*/  EXIT ;  /* 0x000000000000794d */ /* 0x000fea0003800000 */
.L_x_25:
[----:B------:R-:W-:Y:S01]  /*95f0*/  ULDC.64 UR4, c[0x0][0x5c8] ;  /* 0x0001720000047ab9 */ /* 0x000fe20000000a00 */
[-C--:B------:R-:W-:Y:S01]  /*9600*/  FMUL R7, R120, R11.reuse ;  /* 0x0000000b78077220 */ /* 0x080fe20000400000 */
[----:B------:R-:W-:Y:S01]  /*9610*/  LEA R2, P2, R16, UR4, 0x2 ;  /* 0x0000000410027c11 */ /* 0x000fe2000f8410ff */
[-C--:B------:R-:W-:Y:S01]  /*9620*/  FMUL R121, R121, R11.reuse ;  /* 0x0000000b79797220 */ /* 0x080fe20000400000 */
[----:B------:R-:W-:Y:S01]  /*9630*/  ISETP.GT.AND P3, PT, R10, 0x1, PT ;  /* 0x000000010a00780c */ /* 0x000fe20003f64270 */
[-C--:B------:R-:W-:Y:S01]  /*9640*/  FMUL R9, R122, R11.reuse ;  /* 0x0000000b7a097220 */ /* 0x080fe20000400000 */
[----:B------:R-:W-:Y:S01]  /*9650*/  LEA.HI.X R3, R16, UR5, R19, 0x2, P2 ;  /* 0x0000000510037c11 */ /* 0x000fe200090f1413 */
[----:B------:R-:W-:Y:S01]  /*9660*/  FMUL R123, R123, R11 ;  /* 0x0000000b7b7b7220 */ /* 0x000fe20000400000 */
[----:B------:R-:W-:Y:S01]  /*9670*/  F2FP.TF32.F32.PACK_B R7, R7 ;  /* 0x00000007ff07723e */ /* 0x000fe200024050ff */
[-C--:B------:R-:W-:Y:S01]  /*9680*/  FMUL R125, R125, R11.reuse ;  /* 0x0000000b7d7d7220 */ /* 0x080fe20000400000 */
[----:B------:R-:W-:Y:S01]  /*9690*/  ISETP.GT.AND P4, PT, R10, RZ, PT ;  /* 0x000000ff0a00720c */ /* 0x000fe20003f84270 */
[-C--:B------:R-:W-:Y:S01]  /*96a0*/  FMUL R127, R127, R11.reuse ;  /* 0x0000000b7f7f7220 */ /* 0x080fe20000400000 */
[C---:B------:R-:W-:Y:S01]  /*96b0*/  ISETP.GT.AND P1, PT, R0.reuse, RZ, P3 ;  /* 0x000000ff0000720c */ /* 0x040fe20001f24270 */
[----:B------:R0:W-:Y:S01]  /*96c0*/  @P0 STG.E desc[UR12][R2.64], R7 ;  /* 0x0000000702000986 */ /* 0x0001e2000c10190c */
[C---:B------:R-:W-:Y:S01]  /*96d0*/  ISETP.GT.AND P2, PT, R0.reuse, 0x8, P4 ;  /* 0x000000080000780c */ /* 0x040fe20002744270 */
[-C--:B------:R-:W-:Y:S01]  /*96e0*/  FMUL R129, R129, R11.reuse ;  /* 0x0000000b81817220 */ /* 0x080fe20000400000 */
[----:B------:R-:W-:Y:S01]  /*96f0*/  ISETP.GT.AND P0, PT, R0, 0x8, P3 ;  /* 0x000000080000780c */ /* 0x000fe20001f04270 */
[-C--:B---3--:R-:W-:Y:S01]  /*9700*/  FMUL R15, R130, R11.reuse ;  /* 0x0000000b820f7220 */ /* 0x088fe20000400000 */
[----:B------:R-:W-:Y:S01]  /*9710*/  SHF.L.U64.HI R5, R13, 0x2, R12 ;  /* 0x000000020d057819 */ /* 0x000fe2000001020c */
[-C--:B------:R-:W-:Y:S01]  /*9720*/  FMUL R131, R131, R11.reuse ;  /* 0x0000000b83837220 */ /* 0x080fe20000400000 */
[-C--:B------:R-:W-:Y:S01]  /*9730*/  LEA R4, P3, R13, R2.reuse, 0x2 ;  /* 0x000000020d047211 */ /* 0x080fe200078610ff */
[----:B------:R-:W-:Y:S01]  /*9740*/  FMUL R13, R126, R11 ;  /* 0x0000000b7e0d7220 */ /* 0x000fe20000400000 */
[----:B------:R-:W-:Y:S01]  /*9750*/  F2FP.TF32.F32.PACK_B R121, R121 ;  /* 0x00000079ff79723e */ /* 0x000fe200024050ff */
[----:B------:R-:W-:Y:S01]  /*9760*/  FMUL R17, R132, R11 ;  /* 0x0000000b84117220 */ /* 0x000fe20000400000 */
[----:B------:R-:W-:Y:S01]  /*9770*/  F2FP.TF32.F32.PACK_B R9, R9 ;  /* 0x00000009ff09723e */ /* 0x000fe200024050ff */
[----:B------:R-:W-:Y:S01]  /*9780*/  IMAD.X R5, R5, 0x1, R3, P3 ;  /* 0x0000000105057824 */ /* 0x000fe200018e0603 */
[----:B------:R-:W-:Y:S01]  /*9790*/  ISETP.GT.AND P5, PT, R10, 0x8, PT ;  /* 0x000000080a00780c */ /* 0x000fe20003fa4270 */
[----:B------:R-:W-:Y:S01]  /*97a0*/  @P1 STG.E desc[UR12][R2.64+0x4], R121 ;  /* 0x0000047902001986 */ /* 0x000fe2000c10190c */
[----:B------:R-:W-:Y:S01]  /*97b0*/  F2FP.TF32.F32.PACK_B R123, R123 ;  /* 0x0000007bff7b723e */ /* 0x000fe200024050ff */
[-C--:B0-----:R-:W-:Y:S01]  /*97c0*/  FMUL R7, R124, R11.reuse ;  /* 0x0000000b7c077220 */ /* 0x081fe20000400000 */
[----:B------:R-:W-:Y:S01]  /*97d0*/  ISETP.GT.AND P4, PT, R10, 0x9, PT ;  /* 0x000000090a00780c */ /* 0x000fe20003f84270 */
[----:B------:R0:W-:Y:S01]  /*97e0*/  @P2 STG.E desc[UR12][R4.64], R9 ;  /* 0x0000000904002986 */ /* 0x0001e2000c10190c */
[C---:B------:R-:W-:Y:S01]  /*97f0*/  ISETP.GT.AND P1, PT, R0.reuse, RZ, P5 ;  /* 0x000000ff0000720c */ /* 0x040fe20002f24270 */
[-C--:B------:R-:W-:Y:S01]  /*9800*/  FMUL R133, R133, R11.reuse ;  /* 0x0000000b85857220 */ /* 0x080fe20000400000 */
[C---:B------:R-:W-:Y:S01]  /*9810*/  ISETP.GT.AND P2, PT, R0.reuse, RZ, P4 ;  /* 0x000000ff0000720c */ /* 0x040fe20002744270 */
[----:B------:R-:W-:Y:S01]  /*9820*/  @P0 STG.E desc[UR12][R4.64+0x4], R123 ;  /* 0x0000047b04000986 */ /* 0x000fe2000c10190c */
[----:B------:R-:W-:Y:S01]  /*9830*/  ISETP.GT.AND P0, PT, R0, 0x8, P5 ;  /* 0x000000080000780c */ /* 0x000fe20002f04270 */
[----:B------:R-:W-:Y:S01]  /*9840*/  FMUL R19, R134, R11 ;  /* 0x0000000b86137220 */ /* 0x000fe20000400000 */
[----:B------:R-:W-:Y:S01]  /*9850*/  F2FP.TF32.F32.PACK_B R7, R7 ;  /* 0x00000007ff07723e */ /* 0x000fe200024050ff */
[----:B------:R-:W-:Y:S01]  /*9860*/  FMUL R135, R135, R11 ;  /* 0x0000000b87877220 */ /* 0x000fe20000400000 */
[----:B------:R-:W-:Y:S01]  /*9870*/  F2FP.TF32.F32.PACK_B R125, R125 ;  /* 0x0000007dff7d723e */ /* 0x000fe200024050ff */
[----:B------:R-:W-:Y:S01]  /*9880*/  FMUL R137, R137, R11 ;  /* 0x0000000b89897220 */ /* 0x000fe20000400000 */
[----:B------:R-:W-:Y:S01]  /*9890*/  F2FP.TF32.F32.PACK_B R13, R13 ;  /* 0x0000000dff0d723e */ /* 0x000fe200024050ff */
[-C--:B0-----:R-:W-:Y:S01]  /*98a0*/  FMUL R9, R128, R11.reuse ;  /* 0x0000000b80097220 */ /* 0x081fe20000400000 */
[----:B------:R-:W-:Y:S01]  /*98b0*/  ISETP.GT.AND P3, PT, R10, 0x10, PT ;  /* 0x000000100a00780c */ /* 0x000fe20003f64270 */
[----:B------:R-:W-:Y:S01]  /*98c0*/  @P1 STG.E desc[UR12][R2.64+0x20], R7 ;  /* 0x0000200702001986 */ /* 0x000fe2000c10190c */
[----:B------:R-:W-:Y:S01]  /*98d0*/  ISETP.GT.AND P1, PT, R0, 0x8, P4 ;  /* 0x000000080000780c */ /* 0x000fe20002724270 */
[----:B------:R-:W-:Y:S01]  /*98e0*/  FMUL R139, R139, R11 ;  /* 0x0000000b8b8b7220 */ /* 0x000fe20000400000 */
[----:B------:R-:W-:Y:S01]  /*98f0*/  F2FP.TF32.F32.PACK_B R127, R127 ;  /* 0x0000007fff7f723e */ /* 0x000fe200024050ff */
[----:B------:R-:W-:Y:S01]  /*9900*/  @P2 STG.E desc[UR12][R2.64+0x24], R125 ;  /* 0x0000247d02002986 */ /* 0x000fe2000c10190c */
[----:B------:R-:W-:Y:S01]  /*9910*/  F2FP.TF32.F32.PACK_B R9, R9 ;  /* 0x00000009ff09723e */ /* 0x000fe200024050ff */
[-C--:B------:R-:W-:Y:S01]  /*9920*/  FMUL R141, R141, R11.reuse ;  /* 0x0000000b8d8d7220 */ /* 0x080fe20000400000 */
[----:B------:R-:W-:Y:S01]  /*9930*/  ISETP.GT.AND P2, PT, R10, 0x11, PT ;  /* 0x000000110a00780c */ /* 0x000fe20003f44270 */
[----:B------:R-:W-:Y:S01]  /*9940*/  @P0 STG.E desc[UR12][R4.64+0x20], R13 ;  /* 0x0000200d04000986 */ /* 0x000fe2000c10190c */
[----:B------:R-:W-:Y:S01]  /*9950*/  ISETP.GT.AND P0, PT, R0, RZ, P3 ;  /* 0x000000ff0000720c */ /* 0x000fe20001f04270 */
[----:B------:R-:W-:Y:S01]  /*9960*/  FMUL R143, R143, R11 ;  /* 0x0000000b8f8f7220 */ /* 0x000fe20000400000 */
[----:B------:R-:W-:Y:S01]  /*9970*/  F2FP.TF32.F32.PACK_B R129, R129 ;  /* 0x00000081ff81723e */ /* 0x000fe200024050ff */
[----:B------:R-:W-:Y:S01]  /*9980*/  FMUL R145, R145, R11 ;  /* 0x0000000b91917220 */ /* 0x000fe20000400000 */
[----:B------:R-:W-:Y:S01]  /*9990*/  F2FP.TF32.F32.PACK_B R15, R15 ;  /* 0x0000000fff0f723e */ /* 0x000fe200024050ff */
[----:B------:R-:W-:Y:S01]  /*99a0*/  @P1 STG.E desc[UR12][R4.64+0x24], R127 ;  /* 0x0000247f04001986 */ /* 0x000fe2000c10190c */
[----:B------:R-:W-:Y:S01]  /*99b0*/  F2FP.TF32.F32.PACK_B R131, R131 ;  /* 0x00000083ff83723e */ /* 0x000fe200024050ff */
[-C--:B------:R-:W-:Y:S01]  /*99c0*/  FMUL R147, R147, R11.reuse ;  /* 0x0000000b93937220 */ /* 0x080fe20000400000 */
[----:B------:R-:W-:Y:S01]  /*99d0*/  SHF.L.U64.HI R21, R20, 0x8, R21 ;  /* 0x0000000814157819 */ /* 0x000fe20000010215 */
[----:B------:R-:W-:Y:S01]  /*99e0*/  FMUL R149, R149, R11 ;  /* 0x0000000b95957220 */ /* 0x000fe20000400000 */
[----:B------:R-:W-:Y:S01]  /*99f0*/  F2FP.TF32.F32.PACK_B R17, R17 ;  /* 0x00000011ff11723e */ /* 0x000fe200024050ff */
[-C--:B------:R-:W-:Y:S01]  /*9a00*/  FMUL R23, R150, R11.reuse ;  /* 0x0000000b96177220 */ /* 0x080fe20000400000 */
[----:B------:R-:W-:Y:S01]  /*9a10*/  ISETP.GT.AND P1, PT, R10, 0x19, PT ;  /* 0x000000190a00780c */ /* 0x000fe20003f24270 */
[----:B------:R0:W-:Y:S01]  /*9a20*/  @P0 STG.E desc[UR12][R2.64+0x40], R9 ;  /* 0x0000400902000986 */ /* 0x0001e2000c10190c */
[----:B------:R-:W-:Y:S01]  /*9a30*/  ISETP.GT.AND P0, PT, R0, RZ, P2 ;  /* 0x000000ff0000720c */ /* 0x000fe20001704270 */
[----:B------:R-:W-:Y:S01]  /*9a40*/  FMUL R151, R151, R11 ;  /* 0x0000000b97977220 */ /* 0x000fe20000400000 */
[----:B------:R-:W-:Y:S01]  /*9a50*/  F2FP.TF32.F32.PACK_B R133, R133 ;  /* 0x00000085ff85723e */ /* 0x000fe200024050ff */
        /* <DEDUP_REMOVED lines=8> */
[----:B0-----:R-:W-:Y:S01]  /*9ae0*/  IMAD.SHL.U32 R9, R20, 0x100, RZ ;  /* 0x0000010014097824 */ /* 0x001fe200078e00ff */
[----:B------:R-:W-:Y:S01]  /*9af0*/  ISETP.GT.AND P5, PT, R10, 0x28, PT ;  /* 0x000000280a00780c */ /* 0x000fe20003fa4270 */
[----:B------:R0:W-:Y:S01]  /*9b00*/  @P0 STG.E desc[UR12][R2.64+0x44], R129 ;  /* 0x0000448102000986 */ /* 0x0001e2000c10190c */
[----:B------:R-:W-:Y:S01]  /*9b10*/  ISETP.GT.AND P0, PT, R0, 0x8, P3 ;  /* 0x000000080000780c */ /* 0x000fe20001f04270 */
[-C--:B------:R-:W-:Y:S01]  /*9b20*/  FMUL R99, R99, R11.reuse ;  /* 0x0000000b63637220 */ /* 0x080fe20000400000 */
[----:B------:R-:W-:Y:S01]  /*9b30*/  LOP3.LUT R13, R9, 0x4, RZ, 0xfc, !PT ;  /* 0x00000004090d7812 */ /* 0x000fe200078efcff */
[-C--:B------:R-:W-:Y:S01]  /*9b40*/  FMUL R103, R103, R11.reuse ;  /* 0x0000000b67677220 */ /* 0x080fe20000400000 */
[C---:B------:R-:W-:Y:S01]  /*9b50*/  ISETP.GT.AND P4, PT, R10.reuse, 0x29, PT ;  /* 0x000000290a00780c */ /* 0x040fe20003f84270 */
[----:B------:R-:W-:Y:S01]  /*9b60*/  FMUL R107, R107, R11 ;  /* 0x0000000b6b6b7220 */ /* 0x000fe20000400000 */
[----:B------:R-:W-:Y:S01]  /*9b70*/  F2FP.TF32.F32.PACK_B R141, R141 ;  /* 0x0000008dff8d723e */ /* 0x000fe200024050ff */
[----:B------:R-:W-:Y:S01]  /*9b80*/  FMUL R111, R111, R11 ;  /* 0x0000000b6f6f7220 */ /* 0x000fe20000400000 */
[----:B------:R-:W-:Y:S01]  /*9b90*/  F2FP.TF32.F32.PACK_B R143, R143 ;  /* 0x0000008fff8f723e */ /* 0x000fe200024050ff */
[-C--:B------:R-:W-:Y:S01]  /*9ba0*/  FMUL R113, R113, R11.reuse ;  /* 0x0000000b71717220 */ /* 0x080fe20000400000 */
[----:B------:R-:W-:Y:S01]  /*9bb0*/  ISETP.GT.AND P3, PT, R10, 0x30, PT ;  /* 0x000000300a00780c */ /* 0x000fe20003f64270 */
[----:B0-----:R-:W-:Y:S01]  /*9bc0*/  FMUL R129, R90, R11 ;  /* 0x0000000b5a817220 */ /* 0x001fe20000400000 */
[----:B------:R-:W-:Y:S01]  /*9bd0*/  F2FP.TF32.F32.PACK_B R145, R145 ;  /* 0x00000091ff91723e */ /* 0x000fe200024050ff */
[----:B------:R0:W-:Y:S01]  /*9be0*/  @P0 STG.E desc[UR12][R4.64+0x40], R15 ;  /* 0x0000400f04000986 */ /* 0x0001e2000c10190c */
[----:B------:R-:W-:Y:S01]  /*9bf0*/  ISETP.GT.AND P0, PT, R0, 0x8, P2 ;  /* 0x000000080000780c */ /* 0x000fe20001704270 */
[-C--:B------:R-:W-:Y:S01]  /*9c00*/  FMUL R115, R115, R11.reuse ;  /* 0x0000000b73737220 */ /* 0x080fe20000400000 */
[----:B------:R-:W-:Y:S01]  /*9c10*/  ISETP.GT.AND P2, PT, R10, 0x18, PT ;  /* 0x000000180a00780c */ /* 0x000fe20003f44270 */
        /* <DEDUP_REMOVED lines=10> */
[----:B------:R1:W-:Y:S01]  /*9cc0*/  @P0 STG.E desc[UR12][R4.64+0x44], R131 ;  /* 0x0000448304000986 */ /* 0x0003e2000c10190c */
[-C--:B------:R-:W-:Y:S01]  /*9cd0*/  IADD3 R6, P0, R9, R2.reuse, RZ ;  /* 0x0000000209067210 */ /* 0x080fe20007f1e0ff */
[----:B------:R-:W-:Y:S01]  /*9ce0*/  FMUL R69, R69, R11 ;  /* 0x0000000b45457220 */ /* 0x000fe20000400000 */
[----:B------:R-:W-:Y:S01]  /*9cf0*/  F2FP.TF32.F32.PACK_B R89, R89 ;  /* 0x00000059ff59723e */ /* 0x000fe200024050ff */
[----:B------:R-:W-:Y:S01]  /*9d00*/  FMUL R71, R71, R11 ;  /* 0x0000000b47477220 */ /* 0x000fe20000400000 */
[----:B------:R-:W-:Y:S01]  /*9d10*/  F2FP.TF32.F32.PACK_B R129, R129 ;  /* 0x00000081ff81723e */ /* 0x000fe200024050ff */
[--C-:B------:R-:W-:Y:S01]  /*9d20*/  IMAD.X R7, R21, 0x1, R3.reuse, P0 ;  /* 0x0000000115077824 */ /* 0x100fe200000e0603 */
[----:B------:R-:W-:Y:S01]  /*9d30*/  IADD3 R14, P0, R13, R2, RZ ;  /* 0x000000020d0e7210 */ /* 0x000fe20007f1e0ff */
[----:B------:R-:W-:Y:S01]  /*9d40*/  FMUL R73, R73, R11 ;  /* 0x0000000b49497220 */ /* 0x000fe20000400000 */
[----:B------:R-:W-:Y:S01]  /*9d50*/  F2FP.TF32.F32.PACK_B R91, R91 ;  /* 0x0000005bff5b723e */ /* 0x000fe200024050ff */
[----:B------:R-:W-:Y:S01]  /*9d60*/  FMUL R75, R75, R11 ;  /* 0x0000000b4b4b7220 */ /* 0x000fe20000400000 */
[----:B------:R-:W-:Y:S01]  /*9d70*/  F2FP.TF32.F32.PACK_B R95, R95 ;  /* 0x0000005fff5f723e */ /* 0x000fe200024050ff */
[----:B0-----:R-:W-:Y:S01]  /*9d80*/  IMAD.X R15, R21, 0x1, R3, P0 ;  /* 0x00000001150f7824 */ /* 0x001fe200000e0603 */
[----:B------:R-:W-:Y:S01]  /*9d90*/  ISETP.GT.AND P0, PT, R0, RZ, P2 ;  /* 0x000000ff0000720c */ /* 0x000fe20001704270 */
[----:B-1----:R-:W-:Y:S01]  /*9da0*/  FMUL R131, R92, R11 ;  /* 0x0000000b5c837220 */ /* 0x002fe20000400000 */
        /* <DEDUP_REMOVED lines=53> */
[----:B------:R-:W-:Y:S01]  /*a100*/  @P0 STG.E desc[UR12][R4.64+0x64], R135 ;  /* 0x0000648704000986 */ /* 0x000fe2000c10190c */
[----:B------:R-:W-:Y:S01]  /*a110*/  ISETP.GT.AND P0, PT, R0, RZ, P2 ;  /* 0x000000ff0000720c */ /* 0x000fe20001704270 */
[----:B------:R-:W-:Y:S01]  /*a120*/  FMUL R53, R53, R11 ;  /* 0x0000000b35357220 */ /* 0x000fe20000400000 */
[----:B------:R-:W-:Y:S01]  /*a130*/  F2FP.TF32.F32.PACK_B R19, R19 ;  /* 0x00000013ff13723e */ /* 0x000fe200024050ff */
[----:B------:R-:W-:Y:S01]  /*a140*/  FMUL R55, R55, R11 ;  /* 0x0000000b37377220 */ /* 0x000fe20000400000 */
[----:B------:R-:W-:-:S02]  /*a150*/  F2FP.TF32.F32.PACK_B R85, R85 ;  /* 0x00000055ff55723e */ /* 0x000fc400024050ff */
[----:B------:R-:W-:Y:S02]  /*a160*/  F2FP.TF32.F32.PACK_B R87, R87 ;  /* 0x00000057ff57723e */ /* 0x000fe400024050ff */
[----:B------:R-:W-:Y:S02]  /*a170*/  F2FP.TF32.F32.PACK_B R25, R25 ;  /* 0x00000019ff19723e */ /* 0x000fe400024050ff */
[----:B------:R-:W-:Y:S02]  /*a180*/  F2FP.TF32.F32.PACK_B R27, R27 ;  /* 0x0000001bff1b723e */ /* 0x000fe400024050ff */
[----:B------:R-:W-:Y:S01]  /*a190*/  F2FP.TF32.F32.PACK_B R29, R29 ;  /* 0x0000001dff1d723e */ /* 0x000fe200024050ff */
[----:B------:R0:W-:Y:S01]  /*a1a0*/  @P0 STG.E desc[UR12][R2.64+0x80], R17 ;  /* 0x0000801102000986 */ /* 0x0001e2000c10190c */
[----:B------:R-:W-:Y:S02]  /*a1b0*/  ISETP.GT.AND P0, PT, R0, RZ, P1 ;  /* 0x000000ff0000720c */ /* 0x000fe40000f04270 */
[----:B------:R-:W-:-:S02]  /*a1c0*/  F2FP.TF32.F32.PACK_B R31, R31 ;  /* 0x0000001fff1f723e */ /* 0x000fc400024050ff */
[----:B------:R-:W-:Y:S02]  /*a1d0*/  F2FP.TF32.F32.PACK_B R33, R33 ;  /* 0x00000021ff21723e */ /* 0x000fe400024050ff */
[----:B------:R-:W-:Y:S02]  /*a1e0*/  F2FP.TF32.F32.PACK_B R35, R35 ;  /* 0x00000023ff23723e */ /* 0x000fe400024050ff */
[----:B------:R-:W-:Y:S02]  /*a1f0*/  F2FP.TF32.F32.PACK_B R37, R37 ;  /* 0x00000025ff25723e */ /* 0x000fe400024050ff */
[----:B------:R-:W-:Y:S01]  /*a200*/  F2FP.TF32.F32.PACK_B R39, R39 ;  /* 0x00000027ff27723e */ /* 0x000fe200024050ff */
[----:B0-----:R-:W-:Y:S01]  /*a210*/  FMUL R17, R140, R11 ;  /* 0x0000000b8c117220 */ /* 0x001fe20000400000 */
[----:B------:R-:W-:Y:S01]  /*a220*/  F2FP.TF32.F32.PACK_B R41, R41 ;  /* 0x00000029ff29723e */ /* 0x000fe200024050ff */
[----:B------:R-:W-:Y:S01]  /*a230*/  @P0 STG.E desc[UR12][R2.64+0x84], R137 ;  /* 0x0000848902000986 */ /* 0x000fe2000c10190c */
[----:B------:R-:W-:-:S02]  /*a240*/  ISETP.GT.AND P0, PT, R0, 0x8, P2 ;  /* 0x000000080000780c */ /* 0x000fc40001704270 */
[----:B------:R-:W-:Y:S02]  /*a250*/  F2FP.TF32.F32.PACK_B R17, R17 ;  /* 0x00000011ff11723e */ /* 0x000fe400024050ff */
[----:B------:R-:W-:Y:S02]  /*a260*/  ISETP.GT.AND P2, PT, R10, 0x38, PT ;  /* 0x000000380a00780c */ /* 0x000fe40003f44270 */
[----:B------:R-:W-:Y:S02]  /*a270*/  F2FP.TF32.F32.PACK_B R43, R43 ;  /* 0x0000002bff2b723e */ /* 0x000fe400024050ff */
[----:B------:R-:W-:Y:S02]  /*a280*/  F2FP.TF32.F32.PACK_B R45, R45 ;  /* 0x0000002dff2d723e */ /* 0x000fe400024050ff */
[----:B------:R-:W-:Y:S02]  /*a290*/  F2FP.TF32.F32.PACK_B R47, R47 ;  /* 0x0000002fff2f723e */ /* 0x000fe400024050ff */
[----:B------:R-:W-:Y:S01]  /*a2a0*/  F2FP.TF32.F32.PACK_B R49, R49 ;  /* 0x00000031ff31723e */ /* 0x000fe200024050ff */
[----:B------:R0:W-:Y:S01]  /*a2b0*/  @P0 STG.E desc[UR12][R4.64+0x80], R19 ;  /* 0x0000801304000986 */ /* 0x0001e2000c10190c */
[----:B------:R-:W-:-:S02]  /*a2c0*/  ISETP.GT.AND P0, PT, R0, 0x8, P1 ;  /* 0x000000080000780c */ /* 0x000fc40000f04270 */
[----:B------:R-:W-:Y:S02]  /*a2d0*/  F2FP.TF32.F32.PACK_B R51, R51 ;  /* 0x00000033ff33723e */ /* 0x000fe400024050ff */
[----:B------:R-:W-:Y:S01]  /*a2e0*/  F2FP.TF32.F32.PACK_B R53, R53 ;  /* 0x00000035ff35723e */ /* 0x000fe200024050ff */
[----:B0-----:R-:W-:-:S08]  /*a2f0*/  FMUL R19, R142, R11 ;  /* 0x0000000b8e137220 */ /* 0x001fd00000400000 */
[----:B------:R-:W-:Y:S01]  /*a300*/  @P0 STG.E desc[UR12][R4.64+0x84], R139 ;  /* 0x0000848b04000986 */ /* 0x000fe2000c10190c */
[----:B------:R-:W-:Y:S02]  /*a310*/  ISETP.GT.AND P0, PT, R0, RZ, P5 ;  /* 0x000000ff0000720c */ /* 0x000fe40002f04270 */
[----:B------:R-:W-:-:S11]  /*a320*/  F2FP.TF32.F32.PACK_B R19, R19 ;  /* 0x00000013ff13723e */ /* 0x000fd600024050ff */
[----:B------:R0:W-:Y:S01]  /*a330*/  @P0 STG.E desc[UR12][R2.64+0xa0], R17 ;  /* 0x0000a01102000986 */ /* 0x0001e2000c10190c */
[----:B------:R-:W-:Y:S01]  /*a340*/  ISETP.GT.AND P0, PT, R0, RZ, P4 ;  /* 0x000000ff0000720c */ /* 0x000fe20002704270 */
[----:B0-----:R-:W-:-:S12]  /*a350*/  FMUL R17, R144, R11 ;  /* 0x0000000b90117220 */ /* 0x001fd80000400000 */
[----:B------:R-:W-:Y:S01]  /*a360*/  @P0 STG.E desc[UR12][R2.64+0xa4], R141 ;  /* 0x0000a48d02000986 */ /* 0x000fe2000c10190c */
[----:B------:R-:W-:Y:S02]  /*a370*/  ISETP.GT.AND P0, PT, R0, 0x8, P5 ;  /* 0x000000080000780c */ /* 0x000fe40002f04270 */
[----:B------:R-:W-:-:S11]  /*a380*/  F2FP.TF32.F32.PACK_B R17, R17 ;  /* 0x00000011ff11723e */ /* 0x000fd600024050ff */
[----:B------:R0:W-:Y:S01]  /*a390*/  @P0 STG.E desc[UR12][R4.64+0xa0], R19 ;  /* 0x0000a01304000986 */ /* 0x0001e2000c10190c */
[----:B------:R-:W-:Y:S01]  /*a3a0*/  ISETP.GT.AND P0, PT, R0, 0x8, P4 ;  /* 0x000000080000780c */ /* 0x000fe20002704270 */
[----:B0-----:R-:W-:-:S12]  /*a3b0*/  FMUL R19, R146, R11 ;  /* 0x0000000b92137220 */ /* 0x001fd80000400000 */
[----:B------:R-:W-:Y:S01]  /*a3c0*/  @P0 STG.E desc[UR12][R4.64+0xa4], R143 ;  /* 0x0000a48f04000986 */ /* 0x000fe2000c10190c */
[----:B------:R-:W-:Y:S02]  /*a3d0*/  ISETP.GT.AND P0, PT, R0, RZ, P3 ;  /* 0x000000ff0000720c */ /* 0x000fe40001f04270 */
[----:B------:R-:W-:-:S11]  /*a3e0*/  F2FP.TF32.F32.PACK_B R19, R19 ;  /* 0x00000013ff13723e */ /* 0x000fd600024050ff */
[----:B------:R0:W-:Y:S01]  /*a3f0*/  @P0 STG.E desc[UR12][R2.64+0xc0], R17 ;  /* 0x0000c01102000986 */ /* 0x0001e2000c10190c */
[----:B------:R-:W-:-:S04]  /*a400*/  ISETP.GT.AND P0, PT, R10, 0x31, PT ;  /* 0x000000310a00780c */ /* 0x000fc80003f04270 */
[----:B------:R-:W-:Y:S01]  /*a410*/  ISETP.GT.AND P1, PT, R0, RZ, P0 ;  /* 0x000000ff0000720c */ /* 0x000fe20000724270 */
[----:B0-----:R-:W-:-:S05]  /*a420*/  FMUL R17, R148, R11 ;  /* 0x0000000b94117220 */ /* 0x001fca0000400000 */
[----:B------:R-:W-:-:S07]  /*a430*/  F2FP.TF32.F32.PACK_B R17, R17 ;  /* 0x00000011ff11723e */ /* 0x000fce00024050ff */
[----:B------:R-:W-:Y:S01]  /*a440*/  @P1 STG.E desc[UR12][R2.64+0xc4], R145 ;  /* 0x0000c49102001986 */ /* 0x000fe2000c10190c */
[----:B------:R-:W-:-:S13]  /*a450*/  ISETP.GT.AND P1, PT, R0, 0x8, P3 ;  /* 0x000000080000780c */ /* 0x000fda0001f24270 */
[----:B------:R0:W-:Y:S01]  /*a460*/  @P1 STG.E desc[UR12][R4.64+0xc0], R19 ;  /* 0x0000c01304001986 */ /* 0x0001e2000c10190c */
[----:B------:R-:W-:Y:S02]  /*a470*/  ISETP.GT.AND P1, PT, R0, 0x8, P0 ;  /* 0x000000080000780c */ /* 0x000fe40000724270 */
[----:B0-----:R-:W-:-:S11]  /*a480*/  LOP3.LUT R19, R9, 0x20, RZ, 0xfc, !PT ;  /* 0x0000002009137812 */ /* 0x001fd600078efcff */
[----:B------:R-:W-:Y:S01]  /*a490*/  @P1 STG.E desc[UR12][R4.64+0xc4], R147 ;  /* 0x0000c49304001986 */ /* 0x000fe2000c10190c */
[----:B------:R-:W-:-:S13]  /*a4a0*/  ISETP.GT.AND P1, PT, R0, RZ, P2 ;  /* 0x000000ff0000720c */ /* 0x000fda0001724270 */
[----:B------:R-:W-:Y:S01]  /*a4b0*/  @P1 STG.E desc[UR12][R2.64+0xe0], R17 ;  /* 0x0000e01102001986 */ /* 0x000fe2000c10190c */
[----:B------:R-:W-:-:S04]  /*a4c0*/  ISETP.GT.AND P1, PT, R10, 0x39, PT ;  /* 0x000000390a00780c */ /* 0x000fc80003f24270 */
[----:B------:R-:W-:-:S13]  /*a4d0*/  ISETP.GT.AND P6, PT, R0, RZ, P1 ;  /* 0x000000ff0000720c */ /* 0x000fda0000fc4270 */
[----:B------:R-:W-:Y:S01]  /*a4e0*/  @P6 STG.E desc[UR12][R2.64+0xe4], R149 ;  /* 0x0000e49502006986 */ /* 0x000fe2000c10190c */
[----:B------:R-:W-:-:S13]  /*a4f0*/  ISETP.GT.AND P6, PT, R0, 0x8, P2 ;  /* 0x000000080000780c */ /* 0x000fda00017c4270 */
[----:B------:R0:W-:Y:S01]  /*a500*/  @P6 STG.E desc[UR12][R4.64+0xe0], R23 ;  /* 0x0000e01704006986 */ /* 0x0001e2000c10190c */
[----:B------:R-:W-:Y:S02]  /*a510*/  ISETP.GT.AND P6, PT, R0, 0x8, P1 ;  /* 0x000000080000780c */ /* 0x000fe40000fc4270 */
[----:B0-----:R-:W-:-:S11]  /*a520*/  LOP3.LUT R23, R9, 0x24, RZ, 0xfc, !PT ;  /* 0x0000002409177812 */ /* 0x001fd600078efcff */
[----:B------:R-:W-:Y:S01]  /*a530*/  @P6 STG.E desc[UR12][R4.64+0xe4], R151 ;  /* 0x0000e49704006986 */ /* 0x000fe2000c10190c */
[----:B------:R-:W-:-:S05]  /*a540*/  IADD3 R122, P6, R19, R2, RZ ;  /* 0x00000002137a7210 */ /* 0x000fca0007fde0ff */
[----:B------:R-:W-:Y:S01]  /*a550*/  IMAD.X R123, R21, 0x1, R3, P6 ;  /* 0x00000001157b7824 */ /* 0x000fe200030e0603 */
[----:B------:R-:W-:-:S04]  /*a560*/  ISETP.GT.AND P6, PT, R10, RZ, PT ;  /* 0x000000ff0a00720c */ /* 0x000fc80003fc4270 */
[----:B------:R-:W-:-:S13]  /*a570*/  ISETP.GT.AND P6, PT, R0, 0x40, P6 ;  /* 0x000000400000780c */ /* 0x000fda00037c4270 */
[----:B------:R-:W-:Y:S01]  /*a580*/  @P6 STG.E desc[UR12][R6.64], R121 ;  /* 0x0000007906006986 */ /* 0x000fe2000c10190c */
[----:B------:R-:W-:-:S05]  /*a590*/  IADD3 R124, P6, R23, R2, RZ ;  /* 0x00000002177c7210 */ /* 0x000fca0007fde0ff */
[----:B------:R-:W-:Y:S01]  /*a5a0*/  IMAD.X R125, R21, 0x1, R3, P6 ;  /* 0x00000001157d7824 */ /* 0x000fe200030e0603 */
[----:B------:R-:W-:-:S04]  /*a5b0*/  ISETP.GT.AND P6, PT, R10, 0x1, PT ;  /* 0x000000010a00780c */ /* 0x000fc80003fc4270 */
[----:B------:R-:W-:-:S13]  /*a5c0*/  ISETP.GT.AND P6, PT, R0, 0x40, P6 ;  /* 0x000000400000780c */ /* 0x000fda00037c4270 */
[----:B------:R0:W-:Y:S01]  /*a5d0*/  @P6 STG.E desc[UR12][R14.64], R89 ;  /* 0x000000590e006986 */ /* 0x0001e2000c10190c */
[----:B------:R-:W-:-:S05]  /*a5e0*/  IADD3 R16, P6, R9, R4, RZ ;  /* 0x0000000409107210 */ /* 0x000fca0007fde0ff */
[----:B------:R-:W-:Y:S01]  /*a5f0*/  IMAD.X R17, R21, 0x1, R5, P6 ;  /* 0x0000000115117824 */ /* 0x000fe200030e0605 */
[----:B------:R-:W-:-:S04]  /*a600*/  ISETP.GT.AND P6, PT, R10, RZ, PT ;  /* 0x000000ff0a00720c */ /* 0x000fc80003fc4270 */
[----:B------:R-:W-:Y:S02]  /*a610*/  ISETP.GT.AND P6, PT, R0, 0x48, P6 ;  /* 0x000000480000780c */ /* 0x000fe400037c4270 */
[C---:B0-----:R-:W-:Y:S02]  /*a620*/  LOP3.LUT R15, R9.reuse, 0x40, RZ, 0xfc, !PT ;  /* 0x00000040090f7812 */ /* 0x041fe400078efcff */
[----:B------:R-:W-:-:S09]  /*a630*/  LOP3.LUT R89, R9, 0x44, RZ, 0xfc, !PT ;  /* 0x0000004409597812 */ /* 0x000fd200078efcff */
        /* <DEDUP_REMOVED lines=8> */
[----:B------:R-:W-:-:S04]  /*a6c0*/  ISETP.GT.AND P6, PT, R10, 0x8, PT ;  /* 0x000000080a00780c */ /* 0x000fc80003fc4270 */
[----:B------:R-:W-:Y:S01]  /*a6d0*/  ISETP.GT.AND P6, PT, R0, 0x40, P6 ;  /* 0x000000400000780c */ /* 0x000fe200037c4270 */
[----:B0-----:R-:W-:-:S05]  /*a6e0*/  FMUL R91, R93, R11 ;  /* 0x0000000b5d5b7220 */ /* 0x001fca0000400000 */
[----:B------:R-:W-:-:S07]  /*a6f0*/  F2FP.TF32.F32.PACK_B R91, R91 ;  /* 0x0000005bff5b723e */ /* 0x000fce00024050ff */
        /* <DEDUP_REMOVED lines=11> */
[----:B------:R-:W-:Y:S02]  /*a7b0*/  ISETP.GT.AND P6, PT, R0, 0x48, P6 ;  /* 0x000000480000780c */ /* 0x000fe400037c4270 */
[----:B0-----:R-:W-:-:S11]  /*a7c0*/  LOP3.LUT R91, R9, 0x60, RZ, 0xfc, !PT ;  /* 0x00000060095b7812 */ /* 0x001fd600078efcff */
[----:B------:R0:W-:Y:S01]  /*a7d0*/  @P6 STG.E desc[UR12][R92.64], R133 ;  /* 0x000000855c006986 */ /* 0x0001e2000c10190c */
[----:B------:R-:W-:-:S05]  /*a7e0*/  IADD3 R120, P6, R23, R4, RZ ;  /* 0x0000000417787210 */ /* 0x000fca0007fde0ff */
[----:B------:R-:W-:Y:S01]  /*a7f0*/  IMAD.X R121, R21, 0x1, R5, P6 ;  /* 0x0000000115797824 */ /* 0x000fe200030e0605 */
[----:B------:R-:W-:-:S04]  /*a800*/  ISETP.GT.AND P6, PT, R10, 0x9, PT ;  /* 0x000000090a00780c */ /* 0x000fc80003fc4270 */
[----:B------:R-:W-:Y:S01]  /*a810*/  ISETP.GT.AND P6, PT, R0, 0x48, P6 ;  /* 0x000000480000780c */ /* 0x000fe200037c4270 */
[----:B0-----:R-:W-:Y:S01]  /*a820*/  FMUL R133, R98, R11 ;  /* 0x0000000b62857220 */ /* 0x001fe20000400000 */
[----:B------:R-:W-:-:S04]  /*a830*/  LOP3.LUT R93, R9, 0x64, RZ, 0xfc, !PT ;  /* 0x00000064095d7812 */ /* 0x000fc800078efcff */
        /* <DEDUP_REMOVED lines=88> */
[----:B------:R-:W-:Y:S01]  /*adc0*/  ISETP.GT.AND P6, PT, R0, 0x40, P5 ;  /* 0x000000400000780c */ /* 0x000fe20002fc4270 */
[----:B0-----:R-:W-:-:S05]  /*add0*/  FMUL R107, R109, R11 ;  /* 0x0000000b6d6b7220 */ /* 0x001fca0000400000 */
        /* <DEDUP_REMOVED lines=10> */
[----:B------:R-:W-:Y:S02]  /*ae80*/  ISETP.GT.AND P6, PT, R0, 0x48, P5 ;  /* 0x000000480000780c */ /* 0x000fe40002fc4270 */
[----:B0-----:R-:W-:-:S11]  /*ae90*/  LOP3.LUT R107, R9, 0xe0, RZ, 0xfc, !PT ;  /* 0x000000e0096b7812 */ /* 0x001fd600078efcff */
        /* <DEDUP_REMOVED lines=17> */
[----:B------:R-:W-:Y:S01]  /*afb0*/  @P6 STG.E desc[UR12][R128.64], R113 ;  /* 0x0000007180006986 */ /* 0x000fe2000c10190c */
[----:B------:R-:W-:-:S05]  /*afc0*/  IADD3 R2, P6, R103, R4, RZ ;  /* 0x0000000467027210 */ /* 0x000fca0007fde0ff */
[----:B------:R-:W-:Y:S01]  /*afd0*/  IMAD.X R3, R21, 0x1, R5, P6 ;  /* 0x0000000115037824 */ /* 0x000fe200030e0605 */
[----:B------:R-:W-:-:S13]  /*afe0*/  ISETP.GT.AND P6, PT, R0, 0x48, P3 ;  /* 0x000000480000780c */ /* 0x000fda0001fc4270 */
        /* <DEDUP_REMOVED lines=29> */
[----:B------:R-:W-:-:S04]  /*b1c0*/  ISETP.GT.AND P6, PT, R10, RZ, PT ;  /* 0x000000ff0a00720c */ /* 0x000fc80003fc4270 */
[----:B------:R-:W-:Y:S01]  /*b1d0*/  ISETP.GT.AND P6, PT, R0, 0x80, P6 ;  /* 0x000000800000780c */ /* 0x000fe200037c4270 */
[----:B0-----:R-:W-:-:S05]  /*b1e0*/  FMUL R119, R58, R11 ;  /* 0x0000000b3a777220 */ /* 0x001fca0000400000 */
[----:B------:R-:W-:-:S07]  /*b1f0*/  F2FP.TF32.F32.PACK_B R119, R119 ;  /* 0x00000077ff77723e */ /* 0x000fce00024050ff */
        /* <DEDUP_REMOVED lines=55> */
[-C--:B0-----:R-:W-:Y:S01]  /*b570*/  FMUL R111, R67, R11.reuse ;  /* 0x0000000b436f7220 */ /* 0x081fe20000400000 */
[----:B------:R-:W-:-:S04]  /*b580*/  FMUL R113, R68, R11 ;  /* 0x0000000b44717220 */ /* 0x000fc80000400000 */
[----:B------:R-:W-:Y:S02]  /*b590*/  F2FP.TF32.F32.PACK_B R111, R111 ;  /* 0x0000006fff6f723e */ /* 0x000fe400024050ff */
[----:B------:R-:W-:-:S05]  /*b5a0*/  F2FP.TF32.F32.PACK_B R113, R113 ;  /* 0x00000071ff71723e */ /* 0x000fca00024050ff */
[----:B------:R0:W-:Y:S01]  /*b5b0*/  @P6 STG.E desc[UR12][R116.64], R65 ;  /* 0x0000004174006986 */ /* 0x0001e2000c10190c */
[----:B------:R-:W-:-:S05]  /*b5c0*/  IADD3 R56, P6, R15, R16, RZ ;  /* 0x000000100f387210 */ /* 0x000fca0007fde0ff */
[----:B------:R-:W-:Y:S01]  /*b5d0*/  IMAD.X R57, R17, 0x1, R21, P6 ;  /* 0x0000000111397824 */ /* 0x000fe200030e0615 */
[----:B------:R-:W-:-:S04]  /*b5e0*/  ISETP.GT.AND P6, PT, R10, 0x10, PT ;  /* 0x000000100a00780c */ /* 0x000fc80003fc4270 */
        /* <DEDUP_REMOVED lines=8> */
[----:B0-----:R-:W-:Y:S01]  /*b670*/  IMAD.X R65, R7, 0x1, R21, P6 ;  /* 0x0000000107417824 */ /* 0x001fe200030e0615 */
[----:B------:R-:W-:-:S04]  /*b680*/  ISETP.GT.AND P6, PT, R10, 0x18, PT ;  /* 0x000000180a00780c */ /* 0x000fc80003fc4270 */
[----:B------:R-:W-:Y:S01]  /*b690*/  ISETP.GT.AND P6, PT, R0, 0x80, P6 ;  /* 0x000000800000780c */ /* 0x000fe200037c4270 */
[----:B-1----:R-:W-:-:S05]  /*b6a0*/  FMUL R111, R70, R11 ;  /* 0x0000000b466f7220 */ /* 0x002fca0000400000 */
        /* <DEDUP_REMOVED lines=89> */
[----:B0-----:R-:W-:-:S05]  /*bc40*/  IADD3 R6, P6, R109, R16, RZ ;  /* 0x000000106d067210 */ /* 0x001fca0007fde0ff */
[----:B------:R-:W-:Y:S01]  /*bc50*/  IMAD.X R7, R17, 0x1, R21, P6 ;  /* 0x0000000111077824 */ /* 0x000fe200030e0615 */
[----:B------:R-:W-:Y:S01]  /*bc60*/  ISETP.GT.AND P6, PT, R0, 0x80, P1 ;  /* 0x000000800000780c */ /* 0x000fe20000fc4270 */
[----:B-1----:R-:W-:-:S05]  /*bc70*/  FMUL R65, R26, R11 ;  /* 0x0000000b1a417220 */ /* 0x002fca0000400000 */
        /* <DEDUP_REMOVED lines=11> */
[----:B------:R1:W-:Y:S01]  /*bd30*/  @P6 STG.E desc[UR12][R6.64], R87 ;  /* 0x0000005706006986 */ /* 0x0003e2000c10190c */
[----:B------:R-:W-:-:S05]  /*bd40*/  IADD3 R60, P6, R2, R19, RZ ;  /* 0x00000013023c7210 */ /* 0x000fca0007fde0ff */
[----:B------:R-:W-:Y:S01]  /*bd50*/  IMAD.X R61, R3, 0x1, R21, P6 ;  /* 0x00000001033d7824 */ /* 0x000fe200030e0615 */
[----:B------:R-:W-:-:S04]  /*bd60*/  ISETP.GT.AND P6, PT, R10, RZ, PT ;  /* 0x000000ff0a00720c */ /* 0x000fc80003fc4270 */
[----:B------:R-:W-:-:S13]  /*bd70*/  ISETP.GT.AND P6, PT, R0, 0xc0, P6 ;  /* 0x000000c00000780c */ /* 0x000fda00037c4270 */
[----:B------:R-:W-:Y:S01]  /*bd80*/  @P6 STG.E desc[UR12][R16.64], R63 ;  /* 0x0000003f10006986 */ /* 0x000fe2000c10190c */
[----:B0-----:R-:W-:-:S05]  /*bd90*/  IADD3 R58, P6, R2, R23, RZ ;  /* 0x00000017023a7210 */ /* 0x001fca0007fde0ff */
[----:B------:R-:W-:Y:S01]  /*bda0*/  IMAD.X R59, R3, 0x1, R21, P6 ;  /* 0x00000001033b7824 */ /* 0x000fe200030e0615 */
[----:B------:R-:W-:-:S04]  /*bdb0*/  ISETP.GT.AND P6, PT, R10, 0x1, PT ;  /* 0x000000010a00780c */ /* 0x000fc80003fc4270 */
[----:B------:R-:W-:-:S13]  /*bdc0*/  ISETP.GT.AND P6, PT, R0, 0xc0, P6 ;  /* 0x000000c00000780c */ /* 0x000fda00037c4270 */
[----:B------:R0:W-:Y:S01]  /*bdd0*/  @P6 STG.E desc[UR12][R56.64], R25 ;  /* 0x0000001938006986 */ /* 0x0001e2000c10190c */
[----:B-1----:R-:W-:-:S05]  /*bde0*/  IADD3 R6, P6, R4, R9, RZ ;  /* 0x0000000904067210 */ /* 0x002fca0007fde0ff */
        /* <DEDUP_REMOVED lines=49> */
[----:B------:R-:W-:Y:S01]  /*c100*/  IADD3 R6, P6, R4, R15, RZ ;  /* 0x0000000f04067210 */ /* 0x000fe20007fde0ff */
[----:B------:R-:W-:-:S04]  /*c110*/  FMUL R15, R34, R11 ;  /* 0x0000000b220f7220 */ /* 0x000fc80000400000 */
[----:B------:R-:W-:Y:S01]  /*c120*/  IMAD.X R7, R5, 0x1, R21, P6 ;  /* 0x0000000105077824 */ /* 0x000fe200030e0615 */
[----:B------:R-:W-:Y:S02]  /*c130*/  ISETP.GT.AND P6, PT, R10, 0x10, PT ;  /* 0x000000100a00780c */ /* 0x000fe40003fc4270 */
[----:B------:R-:W-:Y:S02]  /*c140*/  F2FP.TF32.F32.PACK_B R15, R15 ;  /* 0x0000000fff0f723e */ /* 0x000fe400024050ff */
[----:B------:R-:W-:Y:S01]  /*c150*/  ISETP.GT.AND P6, PT, R0, 0xc8, P6 ;  /* 0x000000c80000780c */ /* 0x000fe200037c4270 */
[----:B0-----:R-:W-:-:S05]  /*c160*/  FMUL R17, R36, R11 ;  /* 0x0000000b24117220 */ /* 0x001fca0000400000 */
[----:B------:R-:W-:-:S07]  /*c170*/  F2FP.TF32.F32.PACK_B R17, R17 ;  /* 0x00000011ff11723e */ /* 0x000fce00024050ff */
        /* <DEDUP_REMOVED lines=44> */
[----:B------:R-:W-:-:S04]  /*c440*/  ISETP.GT.AND P6, PT, R10, 0x20, PT ;  /* 0x000000200a00780c */ /* 0x000fc80003fc4270 */
[----:B------:R-:W-:Y:S01]  /*c450*/  ISETP.GT.AND P6, PT, R0, 0xc8, P6 ;  /* 0x000000c80000780c */ /* 0x000fe200037c4270 */
[----:B0-----:R-:W-:-:S05]  /*c460*/  FMUL R15, R44, R11 ;  /* 0x0000000b2c0f7220 */ /* 0x001fca0000400000 */
[----:B------:R-:W-:-:S07]  /*c470*/  F2FP.TF32.F32.PACK_B R15, R15 ;  /* 0x0000000fff0f723e */ /* 0x000fce00024050ff */
[----:B------:R0:W-:Y:S01]  /*c480*/  @P6 STG.E desc[UR12][R16.64], R23 ;  /* 0x0000001710006986 */ /* 0x0001e2000c10190c */
[----:B------:R-:W-:-:S04]  /*c490*/  ISETP.GT.AND P6, PT, R10, 0x21, PT ;  /* 0x000000210a00780c */ /* 0x000fc80003fc4270 */
[----:B------:R-:W-:Y:S01]  /*c4a0*/  ISETP.GT.AND P6, PT, R0, 0xc8, P6 ;  /* 0x000000c80000780c */ /* 0x000fe200037c4270 */
[-C--:B0-----:R-:W-:Y:S01]  /*c4b0*/  FMUL R17, R46, R11.reuse ;  /* 0x0000000b2e117220 */ /* 0x081fe20000400000 */
[----:B------:R-:W-:-:S04]  /*c4c0*/  FMUL R23, R50, R11 ;  /* 0x0000000b32177220 */ /* 0x000fc80000400000 */
[----:B------:R-:W-:-:S07]  /*c4d0*/  F2FP.TF32.F32.PACK_B R17, R17 ;  /* 0x00000011ff11723e */ /* 0x000fce00024050ff */
[----:B------:R0:W-:Y:S01]  /*c4e0*/  @P6 STG.E desc[UR12][R6.64], R43 ;  /* 0x0000002b06006986 */ /* 0x0001e2000c10190c */
[----:B------:R-:W-:Y:S02]  /*c4f0*/  IADD3 R8, P6, R2, R99, RZ ;  /* 0x0000006302087210 */ /* 0x000fe40007fde0ff */
[----:B------:R-:W-:-:S03]  /*c500*/  F2FP.TF32.F32.PACK_B R23, R23 ;  /* 0x00000017ff17723e */ /* 0x000fc600024050ff */
[----:B------:R-:W-:Y:S01]  /*c510*/  IMAD.X R9, R3, 0x1, R21, P6 ;  /* 0x0000000103097824 */ /* 0x000fe200030e0615 */
[C---:B------:R-:W-:Y:S02]  /*c520*/  ISETP.GT.AND P6, PT, R0.reuse, 0xc0, P5 ;  /* 0x000000c00000780c */ /* 0x040fe40002fc4270 */
[----:B------:R-:W-:-:S11]  /*c530*/  ISETP.GT.AND P5, PT, R0, 0xc8, P5 ;  /* 0x000000c80000780c */ /* 0x000fd60002fa4270 */
[----:B------:R1:W-:Y:S01]  /*c540*/  @P6 STG.E desc[UR12][R8.64], R15 ;  /* 0x0000000f08006986 */ /* 0x0003e2000c10190c */
[----:B------:R-:W-:-:S05]  /*c550*/  IADD3 R12, P6, R2, R101, RZ ;  /* 0x00000065020c7210 */ /* 0x000fca0007fde0ff */
[----:B------:R-:W-:Y:S01]  /*c560*/  IMAD.X R13, R3, 0x1, R21, P6 ;  /* 0x00000001030d7824 */ /* 0x000fe200030e0615 */
[C---:B------:R-:W-:Y:S02]  /*c570*/  ISETP.GT.AND P6, PT, R0.reuse, 0xc0, P4 ;  /* 0x000000c00000780c */ /* 0x040fe400027c4270 */
[----:B------:R-:W-:-:S11]  /*c580*/  ISETP.GT.AND P4, PT, R0, 0xc8, P4 ;  /* 0x000000c80000780c */ /* 0x000fd60002784270 */
[----:B------:R2:W-:Y:S01]  /*c590*/  @P6 STG.E desc[UR12][R12.64], R45 ;  /* 0x0000002d0c006986 */ /* 0x0005e2000c10190c */
[----:B0-----:R-:W-:-:S05]  /*c5a0*/  IADD3 R6, P6, R4, R99, RZ ;  /* 0x0000006304067210 */ /* 0x001fca0007fde0ff */
[----:B------:R-:W-:Y:S01]  /*c5b0*/  IMAD.X R7, R5, 0x1, R21, P6 ;  /* 0x0000000105077824 */ /* 0x000fe200030e0615 */
[----:B-1----:R-:W-:-:S04]  /*c5c0*/  IADD3 R8, P6, R4, R101, RZ ;  /* 0x0000006504087210 */ /* 0x002fc80007fde0ff */
[----:B------:R0:W-:Y:S01]  /*c5d0*/  @P5 STG.E desc[UR12][R6.64], R17 ;  /* 0x0000001106005986 */ /* 0x0001e2000c10190c */
[--C-:B------:R-:W-:Y:S01]  /*c5e0*/  IMAD.X R9, R5, 0x1, R21.reuse, P6 ;  /* 0x0000000105097824 */ /* 0x100fe200030e0615 */
[----:B--2---:R-:W-:Y:S02]  /*c5f0*/  IADD3 R12, P6, R2, R103, RZ ;  /* 0x00000067020c7210 */ /* 0x004fe40007fde0ff */
[C---:B------:R-:W-:Y:S02]  /*c600*/  ISETP.GT.AND P5, PT, R0.reuse, 0xc0, P3 ;  /* 0x000000c00000780c */ /* 0x040fe40001fa4270 */
[----:B------:R1:W-:Y:S01]  /*c610*/  @P4 STG.E desc[UR12][R8.64], R47 ;  /* 0x0000002f08004986 */ /* 0x0003e2000c10190c */
[C---:B------:R-:W-:Y:S01]  /*c620*/  ISETP.GT.AND P4, PT, R0.reuse, 0xc0, P0 ;  /* 0x000000c00000780c */ /* 0x040fe20000784270 */
[----:B------:R-:W-:Y:S01]  /*c630*/  IMAD.X R13, R3, 0x1, R21, P6 ;  /* 0x00000001030d7824 */ /* 0x000fe200030e0615 */
[C---:B------:R-:W-:Y:S02]  /*c640*/  ISETP.GT.AND P3, PT, R0.reuse, 0xc8, P3 ;  /* 0x000000c80000780c */ /* 0x040fe40001f64270 */
[----:B------:R-:W-:-:S02]  /*c650*/  ISETP.GT.AND P0, PT, R0, 0xc8, P0 ;  /* 0x000000c80000780c */ /* 0x000fc40000704270 */
[----:B0-----:R-:W-:-:S04]  /*c660*/  IADD3 R6, P6, R2, R105, RZ ;  /* 0x0000006902067210 */ /* 0x001fc80007fde0ff */
[----:B------:R0:W-:Y:S01]  /*c670*/  @P5 STG.E desc[UR12][R12.64], R19 ;  /* 0x000000130c005986 */ /* 0x0001e2000c10190c */
[--C-:B------:R-:W-:Y:S01]  /*c680*/  IMAD.X R7, R3, 0x1, R21.reuse, P6 ;  /* 0x0000000103077824 */ /* 0x100fe200030e0615 */
[----:B------:R-:W-:Y:S02]  /*c690*/  IADD3 R10, P6, R4, R105, RZ ;  /* 0x00000069040a7210 */ /* 0x000fe40007fde0ff */
[----:B------:R-:W-:Y:S02]  /*c6a0*/  IADD3 R14, P5, R2, R107, RZ ;  /* 0x0000006b020e7210 */ /* 0x000fe40007fbe0ff */
[----:B------:R0:W-:Y:S01]  /*c6b0*/  @P4 STG.E desc[UR12][R6.64], R49 ;  /* 0x0000003106004986 */ /* 0x0001e2000c10190c */
[C---:B-1----:R-:W-:Y:S01]  /*c6c0*/  IADD3 R8, P4, R4.reuse, R103, RZ ;  /* 0x0000006704087210 */ /* 0x042fe20007f9e0ff */
[--C-:B------:R-:W-:Y:S01]  /*c6d0*/  IMAD.X R11, R5, 0x1, R21.reuse, P6 ;  /* 0x00000001050b7824 */ /* 0x100fe200030e0615 */
[C---:B------:R-:W-:Y:S01]  /*c6e0*/  IADD3 R16, P6, R4.reuse, R107, RZ ;  /* 0x0000006b04107210 */ /* 0x040fe20007fde0ff */
[--C-:B------:R-:W-:Y:S01]  /*c6f0*/  IMAD.X R15, R3, 0x1, R21.reuse, P5 ;  /* 0x00000001030f7824 */ /* 0x100fe200028e0615 */
[-C--:B------:R-:W-:Y:S01]  /*c700*/  IADD3 R4, P5, R4, R109.reuse, RZ ;  /* 0x0000006d04047210 */ /* 0x080fe20007fbe0ff */
[C-C-:B------:R-:W-:Y:S01]  /*c710*/  IMAD.X R9, R5.reuse, 0x1, R21.reuse, P4 ;  /* 0x0000000105097824 */ /* 0x140fe200020e0615 */
[----:B------:R-:W-:Y:S01]  /*c720*/  IADD3 R2, P4, R2, R109, RZ ;  /* 0x0000006d02027210 */ /* 0x000fe20007f9e0ff */
[C-C-:B------:R-:W-:Y:S01]  /*c730*/  IMAD.X R17, R5.reuse, 0x1, R21.reuse, P6 ;  /* 0x0000000105117824 */ /* 0x140fe200030e0615 */
[C---:B------:R-:W-:Y:S01]  /*c740*/  ISETP.GT.AND P6, PT, R0.reuse, 0xc0, P1 ;  /* 0x000000c00000780c */ /* 0x040fe20000fc4270 */
[--C-:B------:R-:W-:Y:S01]  /*c750*/  IMAD.X R5, R5, 0x1, R21.reuse, P5 ;  /* 0x0000000105057824 */ /* 0x100fe200028e0615 */
[C---:B------:R-:W-:Y:S01]  /*c760*/  ISETP.GT.AND P1, PT, R0.reuse, 0xc8, P1 ;  /* 0x000000c80000780c */ /* 0x040fe20000f24270 */
[----:B------:R-:W-:Y:S01]  /*c770*/  IMAD.X R3, R3, 0x1, R21, P4 ;  /* 0x0000000103037824 */ /* 0x000fe200020e0615 */
[C---:B------:R-:W-:Y:S01]  /*c780*/  ISETP.GT.AND P4, PT, R0.reuse, 0xc0, P2 ;  /* 0x000000c00000780c */ /* 0x040fe20001784270 */
[----:B------:R0:W-:Y:S01]  /*c790*/  @P3 STG.E desc[UR12][R8.64], R23 ;  /* 0x0000001708003986 */ /* 0x0001e2000c10190c */
[----:B------:R-:W-:-:S03]  /*c7a0*/  ISETP.GT.AND P2, PT, R0, 0xc8, P2 ;  /* 0x000000c80000780c */ /* 0x000fc60001744270 */
[----:B------:R0:W-:Y:S08]  /*c7b0*/  @P0 STG.E desc[UR12][R10.64], R51 ;  /* 0x000000330a000986 */ /* 0x0001f0000c10190c */
[----:B------:R0:W-:Y:S04]  /*c7c0*/  @P4 STG.E desc[UR12][R14.64], R25 ;  /* 0x000000190e004986 */ /* 0x0001e8000c10190c */
[----:B------:R0:W-:Y:S04]  /*c7d0*/  @P6 STG.E desc[UR12][R2.64], R53 ;  /* 0x0000003502006986 */ /* 0x0001e8000c10190c */
[----:B------:R0:W-:Y:S01]  /*c7e0*/  @P2 STG.E desc[UR12][R16.64], R27 ;  /* 0x0000001b10002986 */ /* 0x0001e2000c10190c */
[----:B------:R-:W-:Y:S05]  /*c7f0*/  @!P1 EXIT ;  /* 0x000000000000994d */ /* 0x000fea0003800000 */
[----:B------:R-:W-:-:S05]  /*c800*/  F2FP.TF32.F32.PACK_B R55, R55 ;  /* 0x00000037ff37723e */ /* 0x000fca00024050ff */
[----:B------:R-:W-:Y:S01]  /*c810*/  STG.E desc[UR12][R4.64], R55 ;  /* 0x0000003704007986 */ /* 0x000fe2000c10190c */
[----:B------:R-:W-:Y:S05]  /*c820*/  EXIT ;  /* 0x000000000000794d */ /* 0x000fea0003800000 */
.L_x_13:
[----:B------:R-:W-:-:S13]  /*c830*/  ISETP.NE.AND P0, PT, R5, RZ, PT ;  /* 0x000000ff0500720c */ /* 0x000fda0003f05270 */
[----:B------:R-:W-:Y:S05]  /*c840*/  @P0 EXIT ;  /* 0x000000000000094d */ /* 0x000fea0003800000 */
[----:B------:R-:W0:Y:S01]  /*c850*/  S2UR UR4, SR_CgaCtaId ;  /* 0x00000000000479c3 */ /* 0x000e220000008800 */
[----:B------:R-:W-:Y:S01]  /*c860*/  ELECT P0, URZ, PT ;  /* 0x00000000003f782f */ /* 0x000fe20003800000 */
[----:B0-----:R-:W-:-:S12]  /*c870*/  IMAD.U32 R16, RZ, RZ, UR4 ;  /* 0x00000004ff107e24 */ /* 0x001fd8000f8e00ff */
[----:B------:R-:W-:Y:S05]  /*c880*/  @!P0 BRA `(.L_x_246) ;  /* 0x0000006400288947 */ /* 0x000fea0003800000 */
[----:B------:R-:W-:Y:S01]  /*c890*/  ISETP.GE.AND P0, PT, R3, 0x1, PT ;  /* 0x000000010300780c */ /* 0x000fe20003f06270 */
[----:B------:R-:W-:-:S05]  /*c8a0*/  IMAD.SHL.U32 R0, R16, 0x4, RZ ;  /* 0x0000000410007824 */ /* 0x000fca00078e00ff */
[----:B------:R-:W-:-:S05]  /*c8b0*/  LOP3.LUT R0, R0, 0x4, RZ, 0xc0, !PT ;  /* 0x0000000400007812 */ /* 0x000fca00078ec0ff */
[----:B------:R-:W-:Y:S02]  /*c8c0*/  IMAD R0, R13, 0x40, R0 ;  /* 0x000000400d007824 */ /* 0x000fe400078e0200 */
[----:B------:R-:W-:Y:S05]  /*c8d0*/  @!P0 BRA `(.L_x_246) ;  /* 0x0000006400148947 */ /* 0x000fea0003800000 */
[----:B------:R-:W-:Y:S01]  /*c8e0*/  IMAD.SHL.U32 R4, R16, 0x80, RZ ;  /* 0x0000008010047824 */ /* 0x000fe200078e00ff */
[----:B------:R-:W-:Y:S01]  /*c8f0*/  LOP3.LUT P0, RZ, R9, 0x1f, RZ, 0xc0, !PT ;  /* 0x0000001f09ff7812 */ /* 0x000fe2000780c0ff */
[----:B------:R-:W-:Y:S01]  /*c900*/  IMAD.SHL.U32 R17, R10, 0x100, RZ ;  /* 0x000001000a117824 */ /* 0x000fe200078e00ff */
[----:B------:R-:W-:Y:S01]  /*c910*/  ISETP.NE.AND P1, PT, R12, RZ, PT ;  /* 0x000000ff0c00720c */ /* 0x000fe20003f25270 */
[----:B------:R-:W-:Y:S01]  /*c920*/  VIADD R60, R0, 0x8 ;  /* 0x00000008003c7836 */ /* 0x000fe20000000000 */
[----:B------:R-:W-:Y:S01]  /*c930*/  ISETP.NE.OR P0, PT, R12, RZ, !P0 ;  /* 0x000000ff0c00720c */ /* 0x000fe20004705670 */
[----:B------:R-:W-:Y:S01]  /*c940*/  VIADD R61, R0, 0x10 ;  /* 0x00000010003d7836 */ /* 0x000fe20000000000 */
[----:B------:R-:W-:Y:S01]  /*c950*/  LOP3.LUT R67, R2, 0x2, RZ, 0xfc, !PT ;  /* 0x0000000202437812 */ /* 0x000fe200078efcff */
[C---:B------:R-:W-:Y:S01]  /*c960*/  VIADD R62, R0.reuse, 0x18 ;  /* 0x00000018003e7836 */ /* 0x040fe20000000000 */
[----:B------:R-:W-:Y:S01]  /*c970*/  CS2R R8, SRZ ;  /* 0x0000000000087805 */ /* 0x000fe2000001ff00 */
[----:B------:R-:W-:Y:S01]  /*c980*/  VIADD R63, R0, 0x20 ;  /* 0x00000020003f7836 */ /* 0x000fe20000000000 */
[----:B------:R-:W-:Y:S01]  /*c990*/  LOP3.LUT R4, R4, 0x80, RZ, 0xe2, !PT ;  /* 0x0000008004047812 */ /* 0x000fe200078ee2ff */
[----:B------:R-:W-:-:S02]  /*c9a0*/  VIADD R64, R0, 0x28 ;  /* 0x0000002800407836 */ /* 0x000fc40000000000 */
[C---:B------:R-:W-:Y:S02]  /*c9b0*/  VIADD R65, R0.reuse, 0x30 ;  /* 0x0000003000417836 */ /* 0x040fe40000000000 */
[----:B------:R-:W-:Y:S02]  /*c9c0*/  VIADD R66, R0, 0x38 ;  /* 0x0000003800427836 */ /* 0x000fe40000000000 */
[----:B------:R-:W-:Y:S02]  /*c9d0*/  IMAD.MOV.U32 R5, RZ, RZ, RZ ;  /* 0x000000ffff057224 */ /* 0x000fe400078e00ff */
[----:B------:R-:W-:Y:S02]  /*c9e0*/  IMAD.MOV.U32 R6, RZ, RZ, 0x1 ;  /* 0x00000001ff067424 */ /* 0x000fe400078e00ff */
[----:B------:R-:W-:Y:S02]  /*c9f0*/  IMAD.MOV.U32 R7, RZ, RZ, R3 ;  /* 0x000000ffff077224 */ /* 0x000fe400078e0003 */
[----:B------:R-:W-:-:S02]  /*ca00*/  IMAD.MOV.U32 R10, RZ, RZ, RZ ;  /* 0x000000ffff0a7224 */ /* 0x000fc400078e00ff */
[C---:B------:R-:W-:Y:S02]  /*ca10*/  VIADD R29, R17.reuse, 0x8 ;  /* 0x00000008111d7836 */ /* 0x040fe40000000000 */
[C---:B------:R-:W-:Y:S02]  /*ca20*/  VIADD R30, R17.reuse, 0x10 ;  /* 0x00000010111e7836 */ /* 0x040fe40000000000 */
[C---:B------:R-:W-:Y:S02]  /*ca30*/  VIADD R31, R17.reuse, 0x18 ;  /* 0x00000018111f7836 */ /* 0x040fe40000000000 */
[C---:B------:R-:W-:Y:S02]  /*ca40*/  VIADD R32, R17.reuse, 0x20 ;  /* 0x0000002011207836 */ /* 0x040fe40000000000 */
[C---:B------:R-:W-:Y:S02]  /*ca50*/  VIADD R33, R17.reuse, 0x28 ;  /* 0x0000002811217836 */ /* 0x040fe40000000000 */
[----:B------:R-:W-:-:S02]  /*ca60*/  VIADD R34, R17, 0x30 ;  /* 0x0000003011227836 */ /* 0x000fc40000000000 */
        /* <DEDUP_REMOVED lines=24> */
[----:B------:R-:W-:-:S07]  /*cbf0*/  VIADD R59, R17, 0xf8 ;  /* 0x000000f8113b7836 */ /* 0x000fce0000000000 */
.L_x_250:
[----:B------:R-:W0:Y:S01]  /*cc00*/  S2UR UR4, SR_CgaCtaId ;  /* 0x00000000000479c3 */ /* 0x000e220000008800 */
[----:B--2--5:R-:W-:Y:S01]  /*cc10*/  MOV R11, 0x400 ;  /* 0x00000400000b7802 */ /* 0x024fe20000000f00 */
[----:B0-----:R-:W-:-:S05]  /*cc20*/  IMAD.U32 R16, RZ, RZ, UR4 ;  /* 0x00000004ff107e24 */ /* 0x001fca000f8e00ff */
[----:B------:R-:W-:Y:S02]  /*cc30*/  LEA R18, R16, R11, 0x18 ;  /* 0x0000000b10127211 */ /* 0x000fe400078ec0ff */
[----:B------:R-:W-:-:S03]  /*cc40*/  SHF.L.U32 R11, R6, 0x1f, RZ ;  /* 0x0000001f060b7819 */ /* 0x000fc600000006ff */
[----:B------:R-:W-:-:S07]  /*cc50*/  IMAD R12, R5, 0x8, R18 ;  /* 0x00000008050c7824 */ /* 0x000fce00078e0212 */
.L_x_247:
[----:B0-----:R0:W1:Y:S02]  /*cc60*/  SYNCS.PHASECHK.TRANS64.TRYWAIT P2, [R12+URZ+0x28010], R11 ;  /* 0x0280100b0c0075a7 */ /* 0x001064000804017f */
[----:B-1----:R-:W-:Y:S05]  /*cc70*/  @!P2 NANOSLEEP.SYNCS 0x989680 ;  /* 0x009896800000a95d */ /* 0x002fea0003900000 */
[----:B------:R-:W1:Y:S02]  /*cc80*/  @!P2 SYNCS.PHASECHK.TRANS64 P2, [R12+URZ+0x28010], R11 ;  /* 0x0280100b0c00a5a7 */ /* 0x000e64000804007f */
[----:B-1----:R-:W-:Y:S05]  /*cc90*/  @!P2 BRA `(.L_x_247) ;  /* 0xfffffffc00f0a947 */ /* 0x002fea000383ffff */
[----:B0-----:R-:W0:Y:S02]  /*cca0*/  @!P1 LDC R11, c[0x0][0x500] ;  /* 0x00014000ff0b9b82 */ /* 0x001e240000000800 */
[----:B0-----:R0:W-:Y:S02]  /*ccb0*/  @!P1 SYNCS.ARRIVE.TRANS64 RZ, [R12+URZ+0x28000], R11 ;  /* 0x0280000b0cff99a7 */ /* 0x0011e4000800003f */
[----:B0-----:R-:W-:-:S04]  /*ccc0*/  PRMT R11, R67, 0x9910, RZ ;  /* 0x00009910430b7816 */ /* 0x001fc800000000ff */
[----:B------:R-:W-:-:S13]  /*ccd0*/  ISETP.NE.AND P2, PT, R11, 0x2, PT ;  /* 0x000000020b00780c */ /* 0x000fda0003f45270 */
[----:B------:R-:W-:Y:S05]  /*cce0*/  @P2 BRA `(.L_x_248) ;  /* 0x0000000000042947 */ /* 0x000fea0003800000 */
[----:B------:R-:W-:Y:S01]  /*ccf0*/  BPT.TRAP 0x1 ;  /* 0x000000040000795c */ /* 0x000fe20000300000 */
.L_x_248:
[----:B------:R-:W-:Y:S05]  /*cd00*/  @P0 BRA `(.L_x_249) ;  /* 0x0000000000040947 */ /* 0x000fea0003800000 */
[----:B------:R-:W-:Y:S01]  /*cd10*/  BPT.TRAP 0x1 ;  /* 0x000000040000795c */ /* 0x000fe20000300000 */
.L_x_249:
[----:B------:R-:W-:Y:S01]  /*cd20*/  R2UR UR9, R12 ;  /* 0x000000000c0972ca */ /* 0x000fe200000e0000 */
[----:B------:R-:W-:Y:S01]  /*cd30*/  ULDC UR22, c[0x0][0x380] ;  /* 0x0000e00000167ab9 */ /* 0x000fe20000000800 */
[----:B------:R-:W0:Y:S01]  /*cd40*/  LDC.64 R12, c[0x0][0x3b8] ;  /* 0x0000ee00ff0c7b82 */ /* 0x000e220000000a00 */
[----:B------:R-:W-:Y:S01]  /*cd50*/  R2UR UR56, R30 ;  /* 0x000000001e3872ca */ /* 0x000fe200000e0000 */
[----:B------:R-:W-:Y:S01]  /*cd60*/  UISETP.NE.AND UP0, UPT, UR22, 0x1, UPT ;  /* 0x000000011600788c */ /* 0x000fe2000bf05270 */
[----:B------:R-:W-:Y:S01]  /*cd70*/  R2UR UR38, R29 ;  /* 0x000000001d2672ca */ /* 0x000fe200000e0000 */
[----:B------:R-:W-:Y:S01]  /*cd80*/  ULDC UR23, c[0x0][0x38c] ;  /* 0x0000e30000177ab9 */ /* 0x000fe20000000800 */
[----:B------:R-:W-:Y:S01]  /*cd90*/  R2UR UR13, R34 ;  /* 0x00000000220d72ca */ /* 0x000fe200000e0000 */
[----:B------:R-:W-:Y:S01]  /*cda0*/  UISETP.NE.AND UP1, UPT, UR23, 0x1, UPT ;  /* 0x000000011700788c */ /* 0x000fe2000bf25270 */
[----:B------:R-:W-:Y:S01]  /*cdb0*/  R2UR UR31, R17 ;  /* 0x00000000111f72ca */ /* 0x000fe200000e0000 */
[----:B---34-:R-:W0:Y:S01]  /*cdc0*/  LDC.64 R14, c[0x0][0x3d8] ;  /* 0x0000f600ff0e7b82 */ /* 0x018e220000000a00 */
[----:B------:R-:W-:Y:S01]  /*cdd0*/  R2UR UR57, R31 ;  /* 0x000000001f3972ca */ /* 0x000fe200000e0000 */
[----:B------:R-:W-:Y:S01]  /*cde0*/  ULDC.64 UR18, c[0x0][0x198] ;  /* 0x0000660000127ab9 */ /* 0x000fe20000000a00 */
[----:B------:R-:W-:Y:S01]  /*cdf0*/  R2UR UR8, R5 ;  /* 0x00000000050872ca */ /* 0x000fe200000e0000 */
[----:B------:R-:W-:Y:S01]  /*ce00*/  UIADD3 UR14, UP2, UR18, 0xf0, URZ ;  /* 0x000000f0120e7890 */ /* 0x000fe2000ff5e03f */
[----:B------:R-:W-:Y:S01]  /*ce10*/  R2UR UR11, R18 ;  /* 0x00000000120b72ca */ /* 0x000fe200000e0000 */
[----:B------:R-:W-:Y:S01]  /*ce20*/  @UP0 ULDC UR50, c[0x0][0x384] ;  /* 0x0000e10000320ab9 */ /* 0x000fe20000000800 */
[----:B------:R-:W-:Y:S01]  /*ce30*/  @UP0 ULDC UR48, c[0x0][0x384] ;  /* 0x0000e10000300ab9 */ /* 0x000fe20000000800 */
[----:B------:R-:W-:Y:S01]  /*ce40*/  R2UR UR35, R30 ;  /* 0x000000001e2372ca */ /* 0x000fe200000e0000 */
[----:B------:R-:W-:Y:S01]  /*ce50*/  UIMAD.WIDE.U32 UR50, UR56, UR50, URZ ;  /* 0x00000032383272a5 */ /* 0x000fe2000f8e003f */
[----:B------:R-:W-:Y:S01]  /*ce60*/  R2UR UR59, R29 ;  /* 0x000000001d3b72ca */ /* 0x000fe200000e0000 */
[----:B------:R-:W-:Y:S01]  /*ce70*/  UMOV UR39, UR13 ;  /* 0x0000000d00277c82 */ /* 0x000fe20008000000 */
[----:B------:R-:W-:Y:S01]  /*ce80*/  UIMAD.WIDE.U32 UR48, UR38, UR48, URZ ;  /* 0x00000030263072a5 */ /* 0x000fe2000f8e003f */
[----:B------:R-:W-:Y:S01]  /*ce90*/  R2UR UR61, R17 ;  /* 0x00000000113d72ca */ /* 0x000fe200000e0000 */
[----:B------:R-:W-:Y:S01]  /*cea0*/  @UP0 ULDC UR36, c[0x0][0x384] ;  /* 0x0000e10000240ab9 */ /* 0x000fe20000000800 */
[----:B------:R-:W-:Y:S01]  /*ceb0*/  @UP0 ULDC UR13, c[0x0][0x388] ;  /* 0x0000e200000d0ab9 */ /* 0x000fe20000000800 */
[----:B------:R-:W-:Y:S01]  /*cec0*/  UMOV UR28, UR56 ;  /* 0x00000038001c7c82 */ /* 0x000fe20008000000 */
[----:B------:R-:W-:Y:S01]  /*ced0*/  @UP0 ULDC UR21, c[0x0][0x388] ;  /* 0x0000e20000150ab9 */ /* 0x000fe20000000800 */
[----:B------:R-:W-:Y:S01]  /*cee0*/  UMOV UR20, UR38 ;  /* 0x0000002600147c82 */ /* 0x000fe20008000000 */
[----:B------:R-:W-:Y:S01]  /*cef0*/  UIMAD.WIDE.U32 UR36, UR31, UR36, URZ ;  /* 0x000000241f2472a5 */ /* 0x000fe2000f8e003f */
[----:B------:R-:W-:Y:S01]  /*cf00*/  R2UR UR10, R10 ;  /* 0x000000000a0a72ca */ /* 0x000fe200000e0000 */
[----:B------:R-:W-:Y:S01]  /*cf10*/  @UP0 USHF.R.U32.HI UR28, URZ, UR13, UR51 ;  /* 0x0000000d3f1c0299 */ /* 0x000fe20008011633 */
[----:B------:R-:W-:Y:S01]  /*cf20*/  R2UR UR58, R32 ;  /* 0x00000000203a72ca */ /* 0x000fe200000e0000 */
[----:B------:R-:W-:Y:S01]  /*cf30*/  @UP0 USHF.R.U32.HI UR20, URZ, UR21, UR49 ;  /* 0x000000153f140299 */ /* 0x000fe20008011631 */
[----:B0-----:R-:W-:Y:S01]  /*cf40*/  IMAD R11, R9, R12, R14 ;  /* 0x0000000c090b7224 */ /* 0x001fe200078e020e */
[----:B------:R-:W-:Y:S01]  /*cf50*/  @UP0 ULDC UR27, c[0x0][0x388] ;  /* 0x0000e200001b0ab9 */ /* 0x000fe20000000800 */
[----:B------:R-:W-:Y:S01]  /*cf60*/  UMOV UR12, UR31 ;  /* 0x0000001f000c7c82 */ /* 0x000fe20008000000 */
[----:B------:R-:W-:Y:S01]  /*cf70*/  @UP0 USHF.R.U32.HI UR12, URZ, UR27, UR37 ;  /* 0x0000001b3f0c0299 */ /* 0x000fe20008011625 */
[----:B------:R-:W-:Y:S01]  /*cf80*/  IMAD R12, R8, R13, R15 ;  /* 0x0000000d080c7224 */ /* 0x000fe200078e020f */
[----:B------:R-:W-:Y:S01]  /*cf90*/  UIADD3 UR30, -UR28, URZ, URZ ;  /* 0x0000003f1c1e7290 */ /* 0x000fe2000fffe13f */
[----:B------:R-:W-:Y:S01]  /*cfa0*/  R2UR UR60, R33 ;  /* 0x00000000213c72ca */ /* 0x000fe200000e0000 */
[----:B------:R-:W-:Y:S01]  /*cfb0*/  @UP0 ULDC UR52, c[0x0][0x384] ;  /* 0x0000e10000340ab9 */ /* 0x000fe20000000800 */
[----:B------:R-:W-:Y:S01]  /*cfc0*/  UIADD3 UR27, -UR20, URZ, URZ ;  /* 0x0000003f141b7290 */ /* 0x000fe2000fffe13f */
[----:B------:R-:W-:Y:S01]  /*cfd0*/  PRMT R11, R11, 0x40, R12 ;  /* 0x000000400b0b7816 */ /* 0x000fe2000000000c */
[----:B------:R-:W-:Y:S01]  /*cfe0*/  UIMAD.WIDE.U32 UR52, UR57, UR52, URZ ;  /* 0x00000034393472a5 */ /* 0x000fe2000f8e003f */
[----:B------:R-:W-:Y:S01]  /*cff0*/  VIADD R10, R10, 0x1 ;  /* 0x000000010a0a7836 */ /* 0x000fe20000000000 */
[----:B------:R-:W-:Y:S01]  /*d000*/  ULEA UR8, UR8, UR11, 0x10 ;  /* 0x0000000b08087291 */ /* 0x000fe2000f8e803f */
[----:B------:R-:W-:Y:S01]  /*d010*/  ISETP.GT.AND P5, PT, R7, 0x1, PT ;  /* 0x000000010700780c */ /* 0x000fe20003fa4270 */
[----:B------:R-:W-:Y:S01]  /*d020*/  @UP1 ULDC.64 UR42, c[0x0][0x390] ;  /* 0x0000e400002a1ab9 */ /* 0x000fe20000000a00 */
[----:B------:R-:W-:-:S02]  /*d030*/  UIMAD UR30, UR22, UR30, UR35 ;  /* 0x0000001e161e72a4 */ /* 0x000fc4000f8e0223 */
[----:B------:R-:W-:Y:S01]  /*d040*/  UIADD3.X UR15, URZ, UR19, URZ, UP2, !UPT ;  /* 0x000000133f0f7290 */ /* 0x000fe200097fe43f */
[----:B------:R-:W-:Y:S01]  /*d050*/  @UP0 ULDC UR11, c[0x0][0x388] ;  /* 0x0000e200000b0ab9 */ /* 0x000fe20000000800 */
[----:B------:R-:W-:Y:S01]  /*d060*/  UIMAD UR27, UR22, UR27, UR59 ;  /* 0x0000001b161b72a4 */ /* 0x000fe2000f8e023b */
[----:B------:R-:W-:Y:S01]  /*d070*/  R2UR UR59, R39 ;  /* 0x00000000273b72ca */ /* 0x000fe200000e0000 */
[----:B------:R-:W-:Y:S01]  /*d080*/  UMOV UR17, UR57 ;  /* 0x0000003900117c82 */ /* 0x000fe20008000000 */
[----:B------:R-:W-:Y:S01]  /*d090*/  @UP1 ULDC.64 UR18, c[0x0][0x390] ;  /* 0x0000e40000121ab9 */ /* 0x000fe20000000a00 */
[----:B------:R-:W-:Y:S01]  /*d0a0*/  UIMAD.WIDE.U32 UR50, UR20, UR42, URZ ;  /* 0x0000002a143272a5 */ /* 0x000fe2000f8e003f */
[----:B------:R-:W-:Y:S01]  /*d0b0*/  MOV R12, UR15 ;  /* 0x0000000f000c7c02 */ /* 0x000fe20008000f00 */
[----:B------:R-:W-:Y:S01]  /*d0c0*/  ULDC.64 UR6, c[0x0][0x3b0] ;  /* 0x0000ec0000067ab9 */ /* 0x000fe20000000a00 */
[----:B------:R-:W-:Y:S01]  /*d0d0*/  ULDC.64 UR4, c[0x0][0x3d0] ;  /* 0x0000f40000047ab9 */ /* 0x000fe20000000a00 */
[----:B------:R-:W-:Y:S01]  /*d0e0*/  @UP1 ULDC.64 UR44, c[0x0][0x390] ;  /* 0x0000e400002c1ab9 */ /* 0x000fe20000000a00 */
[----:B------:R-:W-:-:S02]  /*d0f0*/  @UP0 USHF.R.U32.HI UR17, URZ, UR11, UR53 ;  /* 0x0000000b3f110299 */ /* 0x000fc40008011635 */
[----:B------:R-:W-:Y:S01]  /*d100*/  UIMAD.WIDE.U32 UR48, UR12, UR18, URZ ;  /* 0x000000120c3072a5 */ /* 0x000fe2000f8e003f */
[----:B------:R-:W-:Y:S01]  /*d110*/  R2UR UR50, R36 ;  /* 0x00000000243272ca */ /* 0x000fe200000e0000 */
[----:B------:R-:W-:Y:S01]  /*d120*/  @UP1 ULDC.64 UR46, c[0x0][0x390] ;  /* 0x0000e400002e1ab9 */ /* 0x000fe20000000a00 */
[----:B------:R-:W-:Y:S01]  /*d130*/  UIMAD.WIDE.U32 UR52, UR28, UR44, URZ ;  /* 0x0000002c1c3472a5 */ /* 0x000fe2000f8e003f */
[----:B------:R-:W-:Y:S01]  /*d140*/  R2UR UR44, R31 ;  /* 0x000000001f2c72ca */ /* 0x000fe200000e0000 */
[----:B------:R-:W-:Y:S01]  /*d150*/  UMOV UR37, UR20 ;  /* 0x0000001400257c82 */ /* 0x000fe20008000000 */
[----:B------:R-:W-:Y:S01]  /*d160*/  UIMAD UR35, UR27, UR6, UR4 ;  /* 0x000000061b2372a4 */ /* 0x000fe2000f8e0204 */
[----:B------:R-:W-:Y:S01]  /*d170*/  R2UR UR48, R40 ;  /* 0x00000000283072ca */ /* 0x000fe200000e0000 */
[----:B------:R-:W-:Y:S01]  /*d180*/  @UP1 USHF.R.U32.HI UR37, URZ, UR43, UR51 ;  /* 0x0000002b3f251299 */ /* 0x000fe20008011633 */
[----:B------:R-:W-:Y:S01]  /*d190*/  R2UR UR51, R37 ;  /* 0x00000000253372ca */ /* 0x000fe200000e0000 */
[----:B------:R-:W-:Y:S01]  /*d1a0*/  UIMAD UR27, UR30, UR6, UR4 ;  /* 0x000000061e1b72a4 */ /* 0x000fe2000f8e0204 */
[----:B------:R-:W-:Y:S01]  /*d1b0*/  R2UR UR30, R11 ;  /* 0x000000000b1e72ca */ /* 0x000fe200000e0000 */
[----:B------:R-:W-:Y:S01]  /*d1c0*/  UIMAD.WIDE.U32 UR54, UR17, UR46, URZ ;  /* 0x0000002e113672a5 */ /* 0x000fe2000f8e003f */
[C---:B------:R-:W-:Y:S01]  /*d1d0*/  R2UR UR52, R35.reuse ;  /* 0x00000000233472ca */ /* 0x040fe200000e0000 */
[----:B------:R-:W-:Y:S01]  /*d1e0*/  UMOV UR13, UR12 ;  /* 0x0000000c000d7c82 */ /* 0x000fe20008000000 */
[----:B------:R-:W-:Y:S01]  /*d1f0*/  @UP1 USHF.R.U32.HI UR13, URZ, UR19, UR49 ;  /* 0x000000133f0d1299 */ /* 0x000fe20008011631 */
[----:B------:R-:W-:Y:S01]  /*d200*/  R2UR UR49, R35 ;  /* 0x00000000233172ca */ /* 0x000fe200000e0000 */
[----:B------:R-:W-:Y:S01]  /*d210*/  UMOV UR29, UR28 ;  /* 0x0000001c001d7c82 */ /* 0x000fe20008000000 */
[----:B------:R-:W-:Y:S01]  /*d220*/  UMOV UR21, UR17 ;  /* 0x0000001100157c82 */ /* 0x000fe20008000000 */
[----:B------:R-:W-:Y:S01]  /*d230*/  @UP1 USHF.R.U32.HI UR29, URZ, UR45, UR53 ;  /* 0x0000002d3f1d1299 */ /* 0x000fe20008011635 */
[----:B------:R-:W-:Y:S01]  /*d240*/  R2UR UR53, R57 ;  /* 0x00000000393572ca */ /* 0x000fe200000e0000 */
[----:B------:R-:W-:Y:S01]  /*d250*/  UIADD3 UR36, -UR37, URZ, URZ ;  /* 0x0000003f25247290 */ /* 0x000fe2000fffe13f */
[----:B------:R-:W-:Y:S01]  /*d260*/  R2UR UR54, R59 ;  /* 0x000000003b3672ca */ /* 0x000fe200000e0000 */
[----:B------:R-:W-:Y:S01]  /*d270*/  @UP1 USHF.R.U32.HI UR21, URZ, UR47, UR55 ;  /* 0x0000002f3f151299 */ /* 0x000fe20008011637 */
[----:B------:R-:W-:Y:S01]  /*d280*/  R2UR UR55, R56 ;  /* 0x00000000383772ca */ /* 0x000fe200000e0000 */
[----:B------:R-:W-:Y:S01]  /*d290*/  UIADD3 UR11, -UR12, URZ, URZ ;  /* 0x0000003f0c0b7290 */ /* 0x000fe2000fffe13f */
[----:B------:R-:W-:Y:S01]  /*d2a0*/  MOV R11, UR14 ;  /* 0x0000000e000b7c02 */ /* 0x000fe20008000f00 */
[----:B------:R-:W-:-:S02]  /*d2b0*/  UIADD3 UR19, -UR13, URZ, URZ ;  /* 0x0000003f0d137290 */ /* 0x000fc4000fffe13f */
[----:B------:R-:W-:Y:S02]  /*d2c0*/  UIADD3 UR42, -UR29, URZ, URZ ;  /* 0x0000003f1d2a7290 */ /* 0x000fe4000fffe13f */
[----:B------:R-:W-:Y:S02]  /*d2d0*/  UIMAD UR36, UR23, UR36, UR20 ;  /* 0x00000024172472a4 */ /* 0x000fe4000f8e0214 */
[----:B------:R-:W-:Y:S02]  /*d2e0*/  UIADD3 UR18, -UR17, URZ, URZ ;  /* 0x0000003f11127290 */ /* 0x000fe4000fffe13f */
[----:B------:R-:W-:Y:S02]  /*d2f0*/  UIADD3 UR20, -UR21, URZ, URZ ;  /* 0x0000003f15147290 */ /* 0x000fe4000fffe13f */
[----:B------:R-:W-:Y:S01]  /*d300*/  UIMAD UR11, UR22, UR11, UR61 ;  /* 0x0000000b160b72a4 */ /* 0x000fe2000f8e023d */
[----:B------:R-:W-:Y:S01]  /*d310*/  R2UR UR61, R38 ;  /* 0x00000000263d72ca */ /* 0x000fe200000e0000 */
[----:B------:R-:W-:-:S02]  /*d320*/  UIMAD UR12, UR23, UR19, UR12 ;  /* 0x00000013170c72a4 */ /* 0x000fc4000f8e020c */
[----:B------:R-:W-:Y:S02]  /*d330*/  UIMAD UR28, UR23, UR42, UR28 ;  /* 0x0000002a171c72a4 */ /* 0x000fe4000f8e021c */
[----:B------:R-:W-:Y:S01]  /*d340*/  UIMAD UR18, UR22, UR18, UR44 ;  /* 0x00000012161272a4 */ /* 0x000fe2000f8e022c */
[----:B------:R-:W-:Y:S01]  /*d350*/  R2UR UR44, R32 ;  /* 0x00000000202c72ca */ /* 0x000fe200000e0000 */
[----:B------:R-:W-:Y:S02]  /*d360*/  UIMAD UR20, UR23, UR20, UR17 ;  /* 0x00000014171472a4 */ /* 0x000fe4000f8e0211 */
[----:B------:R-:W-:Y:S02]  /*d370*/  UIADD3 UR9, UR9, 0x28000, URZ ;  /* 0x0002800009097890 */ /* 0x000fe4000fffe03f */
[----:B------:R-:W-:Y:S02]  /*d380*/  USHF.L.U32 UR10, UR10, 0x6, URZ ;  /* 0x000000060a0a7899 */ /* 0x000fe4000800063f */
[----:B------:R-:W-:-:S02]  /*d390*/  UIMAD UR11, UR11, UR6, UR4 ;  /* 0x000000060b0b72a4 */ /* 0x000fc4000f8e0204 */
[----:B------:R-:W-:Y:S02]  /*d3a0*/  UIMAD UR12, UR12, UR7, UR5 ;  /* 0x000000070c0c72a4 */ /* 0x000fe4000f8e0205 */
[----:B------:R-:W-:Y:S01]  /*d3b0*/  UPRMT UR30, UR30, 0x5410, URZ ;  /* 0x000054101e1e7896 */ /* 0x000fe2000800003f */
[----:B------:R-:W-:Y:S01]  /*d3c0*/  MOV R13, UR10 ;  /* 0x0000000a000d7c02 */ /* 0x000fe20008000f00 */
[----:B------:R-:W-:Y:S02]  /*d3d0*/  UIADD3 UR32, UR8, 0x800, URZ ;  /* 0x0000080008207890 */ /* 0x000fe4000fffe03f */
[----:B------:R-:W-:Y:S02]  /*d3e0*/  UIMAD UR36, UR36, UR7, UR5 ;  /* 0x00000007242472a4 */ /* 0x000fe4000f8e0205 */
[----:B------:R-:W-:Y:S02]  /*d3f0*/  UIADD3 UR24, UR8, 0x1000, URZ ;  /* 0x0000100008187890 */ /* 0x000fe4000fffe03f */
[----:B------:R-:W-:Y:S01]  /*d400*/  UIMAD UR28, UR28, UR7, UR5 ;  /* 0x000000071c1c72a4 */ /* 0x000fe2000f8e0205 */
[----:B------:R0:W-:Y:S01]  /*d410*/  UTMALDG.4D.IM2COL [UR8], [UR14], UR30 ;  /* 0x000000080e0073b4 */ /* 0x0001e2000805801e */
[----:B------:R-:W-:-:S02]  /*d420*/  UIADD3 UR16, UR8, 0x1800, URZ ;  /* 0x0000180008107890 */ /* 0x000fc4000fffe03f */
[----:B------:R-:W-:Y:S02]  /*d430*/  UIMAD UR19, UR18, UR6, UR4 ;  /* 0x00000006121372a4 */ /* 0x000fe4000f8e0204 */
[----:B------:R-:W-:Y:S01]  /*d440*/  UIMAD UR20, UR20, UR7, UR5 ;  /* 0x00000007141472a4 */ /* 0x000fe2000f8e0205 */
[----:B------:R-:W-:Y:S01]  /*d450*/  UMOV UR33, UR9 ;  /* 0x0000000900217c82 */ /* 0x000fe20008000000 */
[----:B------:R-:W-:Y:S01]  /*d460*/  UMOV UR34, UR10 ;  /* 0x0000000a00227c82 */ /* 0x000fe20008000000 */
[----:B------:R-:W-:Y:S01]  /*d470*/  UMOV UR25, UR9 ;  /* 0x0000000900197c82 */ /* 0x000fe20008000000 */
[----:B------:R-:W-:Y:S01]  /*d480*/  UMOV UR26, UR10 ;  /* 0x0000000a001a7c82 */ /* 0x000fe20008000000 */
[----:B------:R1:W-:Y:S01]  /*d490*/  UTMALDG.4D.IM2COL [UR32], [UR14], UR30 ;  /* 0x000000200e0073b4 */ /* 0x0003e2000805801e */
[----:B------:R-:W-:Y:S01]  /*d4a0*/  UMOV UR17, UR9 ;  /* 0x0000000900117c82 */ /* 0x000fe20008000000 */
[----:B------:R-:W-:Y:S01]  /*d4b0*/  UMOV UR18, UR10 ;  /* 0x0000000a00127c82 */ /* 0x000fe20008000000 */
[----:B------:R-:W-:Y:S01]  /*d4c0*/  UMOV UR41, UR58 ;  /* 0x0000003a00297c82 */ /* 0x000fe20008000000 */
[----:B------:R-:W-:Y:S01]  /*d4d0*/  UMOV UR40, UR60 ;  /* 0x0000003c00287c82 */ /* 0x000fe20008000000 */
[----:B------:R-:W-:Y:S01]  /*d4e0*/  @UP1 ULDC.64 UR42, c[0x0][0x390] ;  /* 0x0000e400002a1ab9 */ /* 0x000fe20000000a00 */
[----:B------:R-:W-:Y:S01]  /*d4f0*/  @UP0 ULDC UR46, c[0x0][0x384] ;  /* 0x0000e100002e0ab9 */ /* 0x000fe20000000800 */
[----:B------:R2:W-:Y:S01]  /*d500*/  UTMALDG.4D.IM2COL [UR24], [UR14], UR30 ;  /* 0x000000180e0073b4 */ /* 0x0005e2000805801e */
[----:B------:R-:W-:Y:S01]  /*d510*/  UIMAD.WIDE.U32 UR46, UR49, UR46, URZ ;  /* 0x0000002e312e72a5 */ /* 0x000fe2000f8e003f */
[----:B0-----:R-:W-:Y:S01]  /*d520*/  @UP0 ULDC UR11, c[0x0][0x384] ;  /* 0x0000e100000b0ab9 */ /* 0x001fe20000000800 */
[----:B------:R-:W-:Y:S01]  /*d530*/  UMOV UR12, UR61 ;  /* 0x0000003d000c7c82 */ /* 0x000fe20008000000 */
[----:B------:R-:W-:Y:S01]  /*d540*/  UMOV UR13, UR59 ;  /* 0x0000003b000d7c82 */ /* 0x000fe20008000000 */
[----:B------:R0:W-:Y:S03]  /*d550*/  UTMALDG.4D.IM2COL [UR16], [UR14], UR30 ;  /* 0x000000100e0073b4 */ /* 0x0001e6000805801e */
[----:B------:R-:W-:Y:S01]  /*d560*/  R2UR UR46, R46 ;  /* 0x000000002e2e72ca */ /* 0x000fe200000e0000 */
[----:B-1----:R-:W-:Y:S01]  /*d570*/  @UP1 ULDC.64 UR36, c[0x0][0x390] ;  /* 0x0000e40000241ab9 */ /* 0x002fe20000000a00 */
[----:B------:R-:W-:Y:S01]  /*d580*/  @UP0 ULDC UR35, c[0x0][0x388] ;  /* 0x0000e20000230ab9 */ /* 0x000fe20000000800 */
[----:B------:R-:W-:Y:S01]  /*d590*/  UMOV UR34, UR49 ;  /* 0x0000003100227c82 */ /* 0x000fe20008000000 */
[----:B------:R-:W-:Y:S01]  /*d5a0*/  @UP0 USHF.R.U32.HI UR34, URZ, UR35, UR47 ;  /* 0x000000233f220299 */ /* 0x000fe2000801162f */
[----:B------:R-:W-:Y:S01]  /*d5b0*/  R2UR UR47, R44 ;  /* 0x000000002c2f72ca */ /* 0x000fe200000e0000 */
[----:B------:R-:W-:Y:S01]  /*d5c0*/  UMOV UR33, UR50 ;  /* 0x0000003200217c82 */ /* 0x000fe20008000000 */
[----:B------:R-:W-:Y:S01]  /*d5d0*/  UMOV UR32, UR51 ;  /* 0x0000003300207c82 */ /* 0x000fe20008000000 */
[----:B------:R-:W-:Y:S01]  /*d5e0*/  @UP0 ULDC UR35, c[0x0][0x388] ;  /* 0x0000e20000230ab9 */ /* 0x000fe20000000800 */
[----:B--2---:R-:W-:Y:S01]  /*d5f0*/  @UP0 ULDC UR27, c[0x0][0x388] ;  /* 0x0000e200001b0ab9 */ /* 0x004fe20000000800 */
[----:B------:R-:W-:Y:S01]  /*d600*/  @UP0 ULDC UR24, c[0x0][0x384] ;  /* 0x0000e10000180ab9 */ /* 0x000fe20000000800 */
[----:B------:R-:W-:Y:S01]  /*d610*/  @UP0 ULDC UR28, c[0x0][0x388] ;  /* 0x0000e200001c0ab9 */ /* 0x000fe20000000800 */
[----:B------:R-:W-:Y:S01]  /*d620*/  @UP0 ULDC UR26, c[0x0][0x384] ;  /* 0x0000e100001a0ab9 */ /* 0x000fe20000000800 */
[----:B------:R-:W-:Y:S01]  /*d630*/  @UP0 ULDC UR29, c[0x0][0x388] ;  /* 0x0000e200001d0ab9 */ /* 0x000fe20000000800 */
[----:B0-----:R-:W-:-:S03]  /*d640*/  UIMAD.WIDE.U32 UR16, UR58, UR11, URZ ;  /* 0x0000000b3a1072a5 */ /* 0x001fc6000f8e003f */
[----:B------:R-:W-:-:S04]  /*d650*/  UMOV UR11, UR48 ;  /* 0x00000030000b7c82 */ /* 0x000fc80008000000 */
[----:B------:R-:W-:Y:S01]  /*d660*/  @UP0 UMOV UR25, UR17 ;  /* 0x0000001100190c82 */ /* 0x000fe20008000000 */
[----:B------:R-:W-:Y:S01]  /*d670*/  @UP1 ULDC.64 UR16, c[0x0][0x390] ;  /* 0x0000e40000101ab9 */ /* 0x000fe20000000a00 */
[----:B------:R-:W-:Y:S02]  /*d680*/  @UP0 USHF.R.U32.HI UR41, URZ, UR27, UR25 ;  /* 0x0000001b3f290299 */ /* 0x000fe40008011619 */
[----:B------:R-:W-:Y:S02]  /*d690*/  UIMAD.WIDE.U32 UR24, UR60, UR24, URZ ;  /* 0x000000183c1872a5 */ /* 0x000fe4000f8e003f */
[----:B------:R-:W-:Y:S02]  /*d6a0*/  UIMAD.WIDE.U32 UR18, UR41, UR16, URZ ;  /* 0x00000010291272a5 */ /* 0x000fe4000f8e003f */
[----:B------:R-:W-:Y:S01]  /*d6b0*/  UIADD3 UR16, UR8, 0x2000, URZ ;  /* 0x0000200008107890 */ /* 0x000fe2000fffe03f */
[----:B------:R-:W-:Y:S01]  /*d6c0*/  UMOV UR21, UR41 ;  /* 0x0000002900157c82 */ /* 0x000fe20008000000 */
[----:B------:R-:W-:-:S02]  /*d6d0*/  @UP1 USHF.R.U32.HI UR21, URZ, UR17, UR19 ;  /* 0x000000113f151299 */ /* 0x000fc40008011613 */
[----:B------:R-:W-:Y:S02]  /*d6e0*/  UIADD3 UR19, -UR41, URZ, URZ ;  /* 0x0000003f29137290 */ /* 0x000fe4000fffe13f */
[----:B------:R-:W-:Y:S02]  /*d6f0*/  UIADD3 UR20, -UR21, URZ, URZ ;  /* 0x0000003f15147290 */ /* 0x000fe4000fffe13f */
[----:B------:R-:W-:Y:S01]  /*d700*/  UIMAD UR19, UR22, UR19, UR44 ;  /* 0x00000013161372a4 */ /* 0x000fe2000f8e022c */
[----:B------:R-:W-:Y:S01]  /*d710*/  R2UR UR44, R34 ;  /* 0x00000000222c72ca */ /* 0x000fe200000e0000 */
[----:B------:R-:W-:Y:S01]  /*d720*/  UIMAD UR20, UR23, UR20, UR41 ;  /* 0x00000014171472a4 */ /* 0x000fe2000f8e0229 */
[----:B------:R-:W-:Y:S01]  /*d730*/  R2UR UR41, R33 ;  /* 0x00000000212972ca */ /* 0x000fe200000e0000 */
[----:B------:R-:W-:Y:S02]  /*d740*/  UIMAD UR19, UR19, UR6, UR4 ;  /* 0x00000006131372a4 */ /* 0x000fe4000f8e0204 */
[----:B------:R-:W-:Y:S01]  /*d750*/  UIMAD UR20, UR20, UR7, UR5 ;  /* 0x00000007141472a4 */ /* 0x000fe2000f8e0205 */
[----:B------:R-:W-:Y:S01]  /*d760*/  @UP0 UMOV UR24, UR25 ;  /* 0x0000001900180c82 */ /* 0x000fe20008000000 */
[----:B------:R-:W-:Y:S01]  /*d770*/  UMOV UR17, UR9 ;  /* 0x0000000900117c82 */ /* 0x000fe20008000000 */
[----:B------:R-:W-:Y:S01]  /*d780*/  @UP0 USHF.R.U32.HI UR40, URZ, UR28, UR24 ;  /* 0x0000001c3f280299 */ /* 0x000fe20008011618 */
[----:B------:R-:W-:Y:S01]  /*d790*/  UMOV UR18, UR10 ;  /* 0x0000000a00127c82 */ /* 0x000fe20008000000 */
[----:B------:R-:W-:-:S03]  /*d7a0*/  UIADD3 UR24, UR8, 0x2800, URZ ;  /* 0x0000280008187890 */ /* 0x000fc6000fffe03f */
[----:B------:R-:W-:Y:S01]  /*d7b0*/  UIMAD.WIDE.U32 UR26, UR44, UR26, URZ ;  /* 0x0000001a2c1a72a5 */ /* 0x000fe2000f8e003f */
[----:B------:R0:W-:Y:S01]  /*d7c0*/  UTMALDG.4D.IM2COL [UR16], [UR14], UR30 ;  /* 0x000000100e0073b4 */ /* 0x0001e2000805801e */
[----:B------:R-:W-:Y:S02]  /*d7d0*/  UIMAD.WIDE.U32 UR44, UR40, UR42, URZ ;  /* 0x0000002a282c72a5 */ /* 0x000fe4000f8e003f */
[----:B------:R-:W-:Y:S02]  /*d7e0*/  @UP0 USHF.R.U32.HI UR39, URZ, UR29, UR27 ;  /* 0x0000001d3f270299 */ /* 0x000fe4000801161b */
[----:B------:R-:W-:Y:S02]  /*d7f0*/  UIADD3 UR27, -UR40, URZ, URZ ;  /* 0x0000003f281b7290 */ /* 0x000fe4000fffe13f */
[----:B------:R-:W-:Y:S01]  /*d800*/  UMOV UR29, UR40 ;  /* 0x00000028001d7c82 */ /* 0x000fe20008000000 */
[----:B------:R-:W-:Y:S01]  /*d810*/  @UP1 USHF.R.U32.HI UR29, URZ, UR43, UR45 ;  /* 0x0000002b3f1d1299 */ /* 0x000fe2000801162d */
[----:B------:R-:W-:Y:S01]  /*d820*/  R2UR UR45, R36 ;  /* 0x00000000242d72ca */ /* 0x000fe200000e0000 */
[----:B------:R-:W-:-:S02]  /*d830*/  UIMAD UR27, UR22, UR27, UR41 ;  /* 0x0000001b161b72a4 */ /* 0x000fc4000f8e0229 */
[----:B------:R-:W-:Y:S02]  /*d840*/  UIADD3 UR28, -UR29, URZ, URZ ;  /* 0x0000003f1d1c7290 */ /* 0x000fe4000fffe13f */
[----:B------:R-:W-:Y:S02]  /*d850*/  UIMAD UR27, UR27, UR6, UR4 ;  /* 0x000000061b1b72a4 */ /* 0x000fe4000f8e0204 */
[----:B------:R-:W-:Y:S01]  /*d860*/  UIMAD UR28, UR23, UR28, UR40 ;  /* 0x0000001c171c72a4 */ /* 0x000fe2000f8e0228 */
[----:B------:R-:W-:Y:S01]  /*d870*/  UMOV UR25, UR9 ;  /* 0x0000000900197c82 */ /* 0x000fe20008000000 */
[----:B------:R-:W-:Y:S02]  /*d880*/  UMOV UR26, UR10 ;  /* 0x0000000a001a7c82 */ /* 0x000fe40008000000 */
[----:B------:R-:W-:Y:S01]  /*d890*/  UIMAD UR28, UR28, UR7, UR5 ;  /* 0x000000071c1c72a4 */ /* 0x000fe2000f8e0205 */
[----:B------:R-:W-:Y:S01]  /*d8a0*/  @UP0 ULDC UR40, c[0x0][0x388] ;  /* 0x0000e20000280ab9 */ /* 0x000fe20000000800 */
[----:B------:R-:W-:Y:S01]  /*d8b0*/  @UP0 ULDC UR44, c[0x0][0x388] ;  /* 0x0000e200002c0ab9 */ /* 0x000fe20000000800 */
[----:B0-----:R-:W-:Y:S01]  /*d8c0*/  R2UR UR17, R34 ;  /* 0x00000000221172ca */ /* 0x001fe200000e0000 */
[----:B------:R-:W-:-:S02]  /*d8d0*/  UIMAD.WIDE.U32 UR18, UR39, UR36, URZ ;  /* 0x00000024271272a5 */ /* 0x000fc4000f8e003f */
[----:B------:R-:W-:Y:S01]  /*d8e0*/  UMOV UR21, UR39 ;  /* 0x0000002700157c82 */ /* 0x000fe20008000000 */
[----:B------:R-:W-:Y:S02]  /*d8f0*/  UIADD3 UR36, -UR39, URZ, URZ ;  /* 0x0000003f27247290 */ /* 0x000fe4000fffe13f */
[----:B------:R0:W-:Y:S01]  /*d900*/  UTMALDG.4D.IM2COL [UR24], [UR14], UR30 ;  /* 0x000000180e0073b4 */ /* 0x0001e2000805801e */
[----:B------:R-:W-:Y:S02]  /*d910*/  @UP1 USHF.R.U32.HI UR21, URZ, UR37, UR19 ;  /* 0x000000253f151299 */ /* 0x000fe40008011613 */
[----:B------:R-:W-:Y:S02]  /*d920*/  UIADD3 UR16, UR8, 0x3000, URZ ;  /* 0x0000300008107890 */ /* 0x000fe4000fffe03f */
[----:B------:R-:W-:Y:S01]  /*d930*/  UIADD3 UR20, -UR21, URZ, URZ ;  /* 0x0000003f15147290 */ /* 0x000fe2000fffe13f */
[----:B------:R-:W-:Y:S01]  /*d940*/  UMOV UR18, UR10 ;  /* 0x0000000a00127c82 */ /* 0x000fe20008000000 */
[----:B------:R-:W-:-:S02]  /*d950*/  UIMAD UR19, UR22, UR36, UR17 ;  /* 0x00000024161372a4 */ /* 0x000fc4000f8e0211 */
[----:B------:R-:W-:Y:S02]  /*d960*/  UIMAD UR20, UR23, UR20, UR39 ;  /* 0x00000014171472a4 */ /* 0x000fe4000f8e0227 */
[----:B------:R-:W-:Y:S02]  /*d970*/  UIMAD UR19, UR19, UR6, UR4 ;  /* 0x00000006131372a4 */ /* 0x000fe4000f8e0204 */
[----:B------:R-:W-:Y:S01]  /*d980*/  UIMAD UR20, UR20, UR7, UR5 ;  /* 0x00000007141472a4 */ /* 0x000fe2000f8e0205 */
[----:B------:R-:W-:Y:S01]  /*d990*/  UMOV UR17, UR9 ;  /* 0x0000000900117c82 */ /* 0x000fe20008000000 */
[----:B------:R-:W-:Y:S01]  /*d9a0*/  @UP0 ULDC UR37, c[0x0][0x384] ;  /* 0x0000e10000250ab9 */ /* 0x000fe20000000800 */
[----:B------:R-:W-:Y:S01]  /*d9b0*/  @UP0 ULDC UR39, c[0x0][0x384] ;  /* 0x0000e10000270ab9 */ /* 0x000fe20000000800 */
[----:B------:R-:W-:-:S05]  /*d9c0*/  @UP0 ULDC UR36, c[0x0][0x388] ;  /* 0x0000e20000240ab9 */ /* 0x000fca0000000800 */
[----:B------:R1:W-:Y:S01]  /*d9d0*/  UTMALDG.4D.IM2COL [UR16], [UR14], UR30 ;  /* 0x000000100e0073b4 */ /* 0x0003e2000805801e */
[----:B0-----:R-:W-:Y:S01]  /*d9e0*/  @UP0 ULDC UR28, c[0x0][0x384] ;  /* 0x0000e100001c0ab9 */ /* 0x001fe20000000800 */
[----:B------:R-:W-:Y:S01]  /*d9f0*/  @UP0 ULDC UR27, c[0x0][0x384] ;  /* 0x0000e100001b0ab9 */ /* 0x000fe20000000800 */
[----:B------:R-:W-:Y:S02]  /*da00*/  UIMAD.WIDE.U32 UR28, UR50, UR28, URZ ;  /* 0x0000001c321c72a5 */ /* 0x000fe4000f8e003f */
[----:B------:R-:W-:Y:S02]  /*da10*/  UIADD3 UR24, UR8, 0x3800, URZ ;  /* 0x0000380008187890 */ /* 0x000fe4000fffe03f */
[----:B------:R-:W-:-:S03]  /*da20*/  @UP0 USHF.R.U32.HI UR33, URZ, UR40, UR29 ;  /* 0x000000283f210299 */ /* 0x000fc6000801161d */
[----:B------:R-:W-:Y:S01]  /*da30*/  UMOV UR29, UR34 ;  /* 0x00000022001d7c82 */ /* 0x000fe20008000000 */
[----:B-1----:R-:W-:Y:S01]  /*da40*/  @UP1 ULDC.64 UR20, c[0x0][0x390] ;  /* 0x0000e40000141ab9 */ /* 0x002fe20000000a00 */
[----:B------:R-:W-:Y:S01]  /*da50*/  @UP1 ULDC.64 UR18, c[0x0][0x390] ;  /* 0x0000e40000121ab9 */ /* 0x000fe20000000a00 */
[----:B------:R-:W-:Y:S02]  /*da60*/  UIMAD.WIDE.U32 UR42, UR34, UR20, URZ ;  /* 0x00000014222a72a5 */ /* 0x000fe4000f8e003f */
[----:B------:R-:W-:Y:S02]  /*da70*/  UIMAD.WIDE.U32 UR40, UR33, UR18, URZ ;  /* 0x00000012212872a5 */ /* 0x000fe4000f8e003f */
[----:B------:R-:W-:Y:S02]  /*da80*/  @UP1 USHF.R.U32.HI UR29, URZ, UR21, UR43 ;  /* 0x000000153f1d1299 */ /* 0x000fe4000801162b */
[----:B------:R-:W-:Y:S01]  /*da90*/  UIADD3 UR17, -UR34, URZ, URZ ;  /* 0x0000003f22117290 */ /* 0x000fe2000fffe13f */
[----:B------:R-:W-:Y:S01]  /*daa0*/  R2UR UR42, R38 ;  /* 0x00000000262a72ca */ /* 0x000fe200000e0000 */
[----:B------:R-:W-:Y:S01]  /*dab0*/  UIADD3 UR18, -UR29, URZ, URZ ;  /* 0x0000003f1d127290 */ /* 0x000fe2000fffe13f */
[----:B------:R-:W-:Y:S01]  /*dac0*/  R2UR UR43, R40 ;  /* 0x00000000282b72ca */ /* 0x000fe200000e0000 */
[----:B------:R-:W-:Y:S01]  /*dad0*/  UMOV UR21, UR33 ;  /* 0x0000002100157c82 */ /* 0x000fe20008000000 */
[----:B------:R-:W-:-:S02]  /*dae0*/  @UP1 USHF.R.U32.HI UR21, URZ, UR19, UR41 ;  /* 0x000000133f151299 */ /* 0x000fc40008011629 */
[----:B------:R-:W-:Y:S02]  /*daf0*/  UIMAD UR18, UR23, UR18, UR34 ;  /* 0x00000012171272a4 */ /* 0x000fe4000f8e0222 */
[----:B------:R-:W-:Y:S02]  /*db00*/  UIMAD.WIDE.U32 UR40, UR51, UR27, URZ ;  /* 0x0000001b332872a5 */ /* 0x000fe4000f8e003f */
[----:B------:R-:W-:Y:S01]  /*db10*/  UIMAD UR27, UR22, UR17, UR52 ;  /* 0x00000011161b72a4 */ /* 0x000fe2000f8e0234 */
[----:B------:R-:W-:Y:S01]  /*db20*/  R2UR UR52, R55 ;  /* 0x00000000373472ca */ /* 0x000fe200000e0000 */
[----:B------:R-:W-:Y:S02]  /*db30*/  UIMAD UR28, UR18, UR7, UR5 ;  /* 0x00000007121c72a4 */ /* 0x000fe4000f8e0205 */
[----:B------:R-:W-:Y:S02]  /*db40*/  UIADD3 UR17, -UR33, URZ, URZ ;  /* 0x0000003f21117290 */ /* 0x000fe4000fffe13f */
[----:B------:R-:W-:-:S02]  /*db50*/  UIADD3 UR18, -UR21, URZ, URZ ;  /* 0x0000003f15127290 */ /* 0x000fc4000fffe13f */
[----:B------:R-:W-:Y:S01]  /*db60*/  UIMAD UR17, UR22, UR17, UR45 ;  /* 0x00000011161172a4 */ /* 0x000fe2000f8e022d */
[----:B------:R-:W-:Y:S01]  /*db70*/  R2UR UR45, R37 ;  /* 0x00000000252d72ca */ /* 0x000fe200000e0000 */
[----:B------:R-:W-:Y:S02]  /*db80*/  UIMAD UR18, UR23, UR18, UR33 ;  /* 0x00000012171272a4 */ /* 0x000fe4000f8e0221 */
[----:B------:R-:W-:Y:S02]  /*db90*/  UIMAD UR27, UR27, UR6, UR4 ;  /* 0x000000061b1b72a4 */ /* 0x000fe4000f8e0204 */
[----:B------:R-:W-:Y:S02]  /*dba0*/  UIADD3 UR16, UR8, 0x4000, URZ ;  /* 0x0000400008107890 */ /* 0x000fe4000fffe03f */
[----:B------:R-:W-:Y:S02]  /*dbb0*/  UIMAD UR19, UR17, UR6, UR4 ;  /* 0x00000006111372a4 */ /* 0x000fe4000f8e0204 */
[----:B------:R-:W-:-:S02]  /*dbc0*/  UIMAD UR20, UR18, UR7, UR5 ;  /* 0x00000007121472a4 */ /* 0x000fc4000f8e0205 */
[----:B------:R-:W-:Y:S01]  /*dbd0*/  @UP0 USHF.R.U32.HI UR32, URZ, UR44, UR41 ;  /* 0x0000002c3f200299 */ /* 0x000fe20008011629 */
[----:B------:R0:W-:Y:S01]  /*dbe0*/  UTMALDG.4D.IM2COL [UR24], [UR14], UR30 ;  /* 0x000000180e0073b4 */ /* 0x0001e2000805801e */
[----:B------:R-:W-:Y:S01]  /*dbf0*/  UMOV UR17, UR9 ;  /* 0x0000000900117c82 */ /* 0x000fe20008000000 */
[----:B------:R-:W-:Y:S01]  /*dc00*/  UMOV UR18, UR10 ;  /* 0x0000000a00127c82 */ /* 0x000fe20008000000 */
[----:B------:R-:W-:Y:S01]  /*dc10*/  @UP0 ULDC UR34, c[0x0][0x384] ;  /* 0x0000e10000220ab9 */ /* 0x000fe20000000800 */
[----:B------:R-:W-:Y:S01]  /*dc20*/  @UP0 ULDC UR33, c[0x0][0x388] ;  /* 0x0000e20000210ab9 */ /* 0x000fe20000000800 */
[----:B------:R-:W-:Y:S01]  /*dc30*/  @UP1 ULDC.64 UR40, c[0x0][0x390] ;  /* 0x0000e40000281ab9 */ /* 0x000fe20000000a00 */
[----:B------:R-:W-:Y:S01]  /*dc40*/  R2UR UR44, R52 ;  /* 0x00000000342c72ca */ /* 0x000fe200000e0000 */
[----:B------:R1:W-:Y:S01]  /*dc50*/  UTMALDG.4D.IM2COL [UR16], [UR14], UR30 ;  /* 0x000000100e0073b4 */ /* 0x0003e2000805801e */
[----:B0-----:R-:W-:Y:S01]  /*dc60*/  @UP1 ULDC.64 UR24, c[0x0][0x390] ;  /* 0x0000e40000181ab9 */ /* 0x001fe20000000a00 */
[----:B------:R-:W-:Y:S01]  /*dc70*/  @UP1 ULDC.64 UR28, c[0x0][0x390] ;  /* 0x0000e400001c1ab9 */ /* 0x000fe20000000a00 */
[----:B------:R-:W-:Y:S01]  /*dc80*/  @UP1 ULDC.64 UR26, c[0x0][0x390] ;  /* 0x0000e400001a1ab9 */ /* 0x000fe20000000a00 */
[----:B-1----:R-:W-:-:S02]  /*dc90*/  UIMAD.WIDE.U32 UR16, UR32, UR24, URZ ;  /* 0x00000018201072a5 */ /* 0x002fc4000f8e003f */
[----:B------:R-:W-:Y:S01]  /*dca0*/  UIMAD.WIDE.U32 UR18, UR61, UR37, URZ ;  /* 0x000000253d1272a5 */ /* 0x000fe2000f8e003f */
[----:B------:R-:W-:Y:S01]  /*dcb0*/  R2UR UR61, R54 ;  /* 0x00000000363d72ca */ /* 0x000fe200000e0000 */
[----:B------:R-:W-:Y:S01]  /*dcc0*/  UMOV UR21, UR32 ;  /* 0x0000002000157c82 */ /* 0x000fe20008000000 */
[----:B------:R-:W-:Y:S02]  /*dcd0*/  UIADD3 UR16, UR8, 0x4800, URZ ;  /* 0x0000480008107890 */ /* 0x000fe4000fffe03f */
[----:B------:R-:W-:Y:S01]  /*dce0*/  @UP1 UMOV UR24, UR17 ;  /* 0x0000001100181c82 */ /* 0x000fe20008000000 */
[----:B------:R-:W-:Y:S01]  /*dcf0*/  UMOV UR17, UR9 ;  /* 0x0000000900117c82 */ /* 0x000fe20008000000 */
[----:B------:R-:W-:Y:S01]  /*dd00*/  @UP1 USHF.R.U32.HI UR21, URZ, UR25, UR24 ;  /* 0x000000193f151299 */ /* 0x000fe20008011618 */
[----:B------:R-:W-:Y:S01]  /*dd10*/  @UP0 UMOV UR18, UR19 ;  /* 0x0000001300120c82 */ /* 0x000fe20008000000 */
[----:B------:R-:W-:Y:S02]  /*dd20*/  UIADD3 UR19, -UR32, URZ, URZ ;  /* 0x0000003f20137290 */ /* 0x000fe4000fffe13f */
[----:B------:R-:W-:-:S02]  /*dd30*/  UIADD3 UR20, -UR21, URZ, URZ ;  /* 0x0000003f15147290 */ /* 0x000fc4000fffe13f */
[----:B------:R-:W-:Y:S02]  /*dd40*/  UIMAD UR19, UR22, UR19, UR45 ;  /* 0x00000013161372a4 */ /* 0x000fe4000f8e022d */
[----:B------:R-:W-:Y:S02]  /*dd50*/  UIMAD UR20, UR23, UR20, UR32 ;  /* 0x00000014171472a4 */ /* 0x000fe4000f8e0220 */
[----:B------:R-:W-:Y:S02]  /*dd60*/  UIMAD UR19, UR19, UR6, UR4 ;  /* 0x00000006131372a4 */ /* 0x000fe4000f8e0204 */
[----:B------:R-:W-:Y:S02]  /*dd70*/  UIMAD UR20, UR20, UR7, UR5 ;  /* 0x00000007141472a4 */ /* 0x000fe4000f8e0205 */
[----:B------:R-:W-:Y:S01]  /*dd80*/  UIMAD.WIDE.U32 UR24, UR59, UR39, URZ ;  /* 0x000000273b1872a5 */ /* 0x000fe2000f8e003f */
[----:B------:R-:W-:Y:S01]  /*dd90*/  R2UR UR39, R41 ;  /* 0x00000000292772ca */ /* 0x000fe200000e0000 */
[----:B------:R-:W-:Y:S01]  /*dda0*/  @UP0 USHF.R.U32.HI UR12, URZ, UR36, UR18 ;  /* 0x000000243f0c0299 */ /* 0x000fe20008011612 */
[----:B------:R-:W-:-:S02]  /*ddb0*/  R2UR UR36, R39 ;  /* 0x00000000272472ca */ /* 0x000fc400000e0000 */
[----:B------:R-:W-:Y:S01]  /*ddc0*/  UMOV UR18, UR10 ;  /* 0x0000000a00127c82 */ /* 0x000fe20008000000 */
[----:B------:R-:W-:Y:S01]  /*ddd0*/  R2UR UR59, R58 ;  /* 0x000000003a3b72ca */ /* 0x000fe200000e0000 */
[----:B------:R0:W-:Y:S01]  /*dde0*/  UTMALDG.4D.IM2COL [UR16], [UR14], UR30 ;  /* 0x000000100e0073b4 */ /* 0x0001e2000805801e */
[----:B------:R-:W-:Y:S01]  /*ddf0*/  @UP0 UMOV UR32, UR25 ;  /* 0x0000001900200c82 */ /* 0x000fe20008000000 */
[----:B------:R-:W-:Y:S01]  /*de00*/  UIMAD.WIDE.U32 UR24, UR48, UR34, URZ ;  /* 0x00000022301872a5 */ /* 0x000fe2000f8e003f */
[----:B------:R-:W-:Y:S01]  /*de10*/  R2UR UR48, R53 ;  /* 0x00000000353072ca */ /* 0x000fe200000e0000 */
[----:B------:R-:W-:Y:S02]  /*de20*/  @UP0 USHF.R.U32.HI UR13, URZ, UR33, UR32 ;  /* 0x000000213f0d0299 */ /* 0x000fe40008011620 */
[----:B------:R-:W-:Y:S01]  /*de30*/  @UP0 USHF.R.U32.HI UR11, URZ, UR35, UR25 ;  /* 0x000000233f0b0299 */ /* 0x000fe20008011619 */
[----:B------:R-:W-:Y:S01]  /*de40*/  UMOV UR37, UR12 ;  /* 0x0000000c00257c82 */ /* 0x000fe20008000000 */
[----:B------:R-:W-:-:S02]  /*de50*/  UIADD3 UR32, UR8, 0x5000, URZ ;  /* 0x0000500008207890 */ /* 0x000fc4000fffe03f */
[----:B------:R-:W-:Y:S01]  /*de60*/  UIADD3 UR24, UR8, 0x5800, URZ ;  /* 0x0000580008187890 */ /* 0x000fe2000fffe03f */
[----:B------:R-:W-:Y:S01]  /*de70*/  UMOV UR33, UR9 ;  /* 0x0000000900217c82 */ /* 0x000fe20008000000 */
[----:B------:R-:W-:Y:S01]  /*de80*/  UMOV UR34, UR10 ;  /* 0x0000000a00227c82 */ /* 0x000fe20008000000 */
[----:B------:R-:W-:Y:S01]  /*de90*/  UMOV UR25, UR9 ;  /* 0x0000000900197c82 */ /* 0x000fe20008000000 */
[----:B0-----:R-:W-:Y:S02]  /*dea0*/  UIMAD.WIDE.U32 UR18, UR12, UR28, URZ ;  /* 0x0000001c0c1272a5 */ /* 0x001fe4000f8e003f */
[----:B------:R-:W-:Y:S01]  /*deb0*/  UIMAD.WIDE.U32 UR16, UR13, UR40, URZ ;  /* 0x000000280d1072a5 */ /* 0x000fe2000f8e003f */
[----:B------:R-:W-:Y:S01]  /*dec0*/  R2UR UR40, R42 ;  /* 0x000000002a2872ca */ /* 0x000fe200000e0000 */
[----:B------:R-:W-:Y:S01]  /*ded0*/  UIADD3 UR20, -UR12, URZ, URZ ;  /* 0x0000003f0c147290 */ /* 0x000fe2000fffe13f */
[----:B------:R-:W-:Y:S02]  /*dee0*/  UMOV UR21, UR11 ;  /* 0x0000000b00157c82 */ /* 0x000fe40008000000 */
[----:B------:R-:W-:Y:S01]  /*def0*/  @UP1 UMOV UR28, UR19 ;  /* 0x00000013001c1c82 */ /* 0x000fe20008000000 */
[----:B------:R-:W-:-:S02]  /*df00*/  UIMAD.WIDE.U32 UR18, UR11, UR26, URZ ;  /* 0x0000001a0b1272a5 */ /* 0x000fc4000f8e003f */
[----:B------:R-:W-:Y:S02]  /*df10*/  @UP1 USHF.R.U32.HI UR37, URZ, UR29, UR28 ;  /* 0x0000001d3f251299 */ /* 0x000fe4000801161c */
[----:B------:R-:W-:Y:S02]  /*df20*/  UIADD3 UR28, -UR13, URZ, URZ ;  /* 0x0000003f0d1c7290 */ /* 0x000fe4000fffe13f */
[----:B------:R-:W-:Y:S01]  /*df30*/  UMOV UR29, UR13 ;  /* 0x0000000d001d7c82 */ /* 0x000fe20008000000 */
[----:B------:R-:W-:Y:S01]  /*df40*/  @UP1 USHF.R.U32.HI UR29, URZ, UR41, UR17 ;  /* 0x000000293f1d1299 */ /* 0x000fe20008011611 */
[----:B------:R-:W-:Y:S01]  /*df50*/  R2UR UR41, R42 ;  /* 0x000000002a2972ca */ /* 0x000fe200000e0000 */
[----:B------:R-:W-:Y:S01]  /*df60*/  UIADD3 UR17, -UR37, URZ, URZ ;  /* 0x0000003f25117290 */ /* 0x000fe2000fffe13f */
[----:B------:R-:W-:Y:S01]  /*df70*/  @UP1 UMOV UR18, UR19 ;  /* 0x0000001300121c82 */ /* 0x000fe20008000000 */
[----:B------:R-:W-:Y:S02]  /*df80*/  UIADD3 UR16, -UR11, URZ, URZ ;  /* 0x0000003f0b107290 */ /* 0x000fe4000fffe13f */
[----:B------:R-:W-:-:S02]  /*df90*/  UIMAD UR17, UR23, UR17, UR12 ;  /* 0x00000011171172a4 */ /* 0x000fc4000f8e020c */
[----:B------:R-:W-:Y:S02]  /*dfa0*/  UIADD3 UR12, -UR29, URZ, URZ ;  /* 0x0000003f1d0c7290 */ /* 0x000fe4000fffe13f */
[----:B------:R-:W-:Y:S02]  /*dfb0*/  @UP1 USHF.R.U32.HI UR21, URZ, UR27, UR18 ;  /* 0x0000001b3f151299 */ /* 0x000fe40008011612 */
[----:B------:R-:W-:Y:S02]  /*dfc0*/  UIMAD UR12, UR23, UR12, UR13 ;  /* 0x0000000c170c72a4 */ /* 0x000fe4000f8e020d */
[----:B------:R-:W-:Y:S02]  /*dfd0*/  UIADD3 UR13, -UR21, URZ, URZ ;  /* 0x0000003f150d7290 */ /* 0x000fe4000fffe13f */
[----:B------:R-:W-:Y:S02]  /*dfe0*/  UIMAD UR20, UR22, UR20, UR42 ;  /* 0x00000014161472a4 */ /* 0x000fe4000f8e022a */
[----:B------:R-:W-:-:S02]  /*dff0*/  UIMAD UR28, UR22, UR28, UR36 ;  /* 0x0000001c161c72a4 */ /* 0x000fc4000f8e0224 */
[----:B------:R-:W-:Y:S01]  /*e000*/  UIMAD UR19, UR22, UR16, UR43 ;  /* 0x00000010161372a4 */ /* 0x000fe2000f8e022b */
[----:B------:R-:W-:Y:S01]  /*e010*/  R2UR UR43, R41 ;  /* 0x00000000292b72ca */ /* 0x000fe200000e0000 */
[----:B------:R-:W-:Y:S02]  /*e020*/  UIMAD UR13, UR23, UR13, UR11 ;  /* 0x0000000d170d72a4 */ /* 0x000fe4000f8e020b */
[----:B------:R-:W-:Y:S02]  /*e030*/  UIMAD UR35, UR20, UR6, UR4 ;  /* 0x00000006142372a4 */ /* 0x000fe4000f8e0204 */
[----:B------:R-:W-:Y:S02]  /*e040*/  UIMAD UR36, UR17, UR7, UR5 ;  /* 0x00000007112472a4 */ /* 0x000fe4000f8e0205 */
[----:B------:R-:W-:Y:S02]  /*e050*/  UIMAD UR27, UR28, UR6, UR4 ;  /* 0x000000061c1b72a4 */ /* 0x000fe4000f8e0204 */
[----:B------:R-:W-:-:S02]  /*e060*/  UIMAD UR28, UR12, UR7, UR5 ;  /* 0x000000070c1c72a4 */ /* 0x000fc4000f8e0205 */
[----:B------:R-:W-:Y:S02]  /*e070*/  UIADD3 UR16, UR8, 0x6000, URZ ;  /* 0x0000600008107890 */ /* 0x000fe4000fffe03f */
[----:B------:R-:W-:Y:S01]  /*e080*/  UIMAD UR19, UR19, UR6, UR4 ;  /* 0x00000006131372a4 */ /* 0x000fe2000f8e0204 */
[----:B------:R0:W-:Y:S01]  /*e090*/  UTMALDG.4D.IM2COL [UR32], [UR14], UR30 ;  /* 0x000000200e0073b4 */ /* 0x0001e2000805801e */
[----:B------:R-:W-:Y:S01]  /*e0a0*/  UIMAD UR20, UR13, UR7, UR5 ;  /* 0x000000070d1472a4 */ /* 0x000fe2000f8e0205 */
[----:B------:R-:W-:Y:S01]  /*e0b0*/  UMOV UR26, UR10 ;  /* 0x0000000a001a7c82 */ /* 0x000fe20008000000 */
[----:B------:R-:W-:Y:S01]  /*e0c0*/  UMOV UR17, UR9 ;  /* 0x0000000900117c82 */ /* 0x000fe20008000000 */
[----:B------:R-:W-:Y:S01]  /*e0d0*/  UMOV UR18, UR10 ;  /* 0x0000000a00127c82 */ /* 0x000fe20008000000 */
[----:B------:R-:W-:Y:S01]  /*e0e0*/  @UP0 ULDC UR12, c[0x0][0x384] ;  /* 0x0000e100000c0ab9 */ /* 0x000fe20000000800 */
[----:B------:R-:W-:Y:S01]  /*e0f0*/  UMOV UR11, UR40 ;  /* 0x00000028000b7c82 */ /* 0x000fe20008000000 */
[----:B------:R1:W-:Y:S03]  /*e100*/  UTMALDG.4D.IM2COL [UR24], [UR14], UR30 ;  /* 0x000000180e0073b4 */ /* 0x0003e6000805801e */
[----:B------:R2:W-:Y:S01]  /*e110*/  UTMALDG.4D.IM2COL [UR16], [UR14], UR30 ;  /* 0x000000100e0073b4 */ /* 0x0005e2000805801e */
[----:B0-----:R-:W-:Y:S01]  /*e120*/  R2UR UR34, R43 ;  /* 0x000000002b2272ca */ /* 0x001fe200000e0000 */
[----:B------:R-:W-:Y:S01]  /*e130*/  @UP0 ULDC UR33, c[0x0][0x384] ;  /* 0x0000e10000210ab9 */ /* 0x000fe20000000800 */
[----:B------:R-:W-:-:S02]  /*e140*/  R2UR UR32, R44 ;  /* 0x000000002c2072ca */ /* 0x000fc400000e0000 */
[C---:B------:R-:W-:Y:S02]  /*e150*/  R2UR UR36, R45.reuse ;  /* 0x000000002d2472ca */ /* 0x040fe400000e0000 */
[----:B------:R-:W-:Y:S01]  /*e160*/  R2UR UR35, R45 ;  /* 0x000000002d2372ca */ /* 0x000fe200000e0000 */
[----:B-1----:R-:W-:Y:S01]  /*e170*/  @UP0 ULDC UR25, c[0x0][0x384] ;  /* 0x0000e10000190ab9 */ /* 0x002fe20000000800 */
[----:B------:R-:W-:Y:S01]  /*e180*/  @UP0 ULDC UR24, c[0x0][0x388] ;  /* 0x0000e20000180ab9 */ /* 0x000fe20000000800 */
[----:B------:R-:W-:Y:S01]  /*e190*/  UMOV UR27, UR39 ;  /* 0x00000027001b7c82 */ /* 0x000fe20008000000 */
[----:B------:R-:W-:Y:S01]  /*e1a0*/  @UP0 ULDC UR28, c[0x0][0x388] ;  /* 0x0000e200001c0ab9 */ /* 0x000fe20000000800 */
[----:B------:R-:W-:Y:S01]  /*e1b0*/  R2UR UR37, R51 ;  /* 0x00000000332572ca */ /* 0x000fe200000e0000 */
[----:B--2---:R-:W-:Y:S02]  /*e1c0*/  UIMAD.WIDE.U32 UR16, UR39, UR12, URZ ;  /* 0x0000000c271072a5 */ /* 0x004fe4000f8e003f */
[----:B------:R-:W-:Y:S01]  /*e1d0*/  UIMAD.WIDE.U32 UR20, UR40, UR25, URZ ;  /* 0x00000019281472a5 */ /* 0x000fe2000f8e003f */
[----:B------:R-:W-:Y:S01]  /*e1e0*/  @UP1 ULDC.64 UR18, c[0x0][0x390] ;  /* 0x0000e40000121ab9 */ /* 0x000fe20000000a00 */
[----:B------:R-:W-:-:S02]  /*e1f0*/  @UP1 ULDC.64 UR12, c[0x0][0x390] ;  /* 0x0000e400000c1ab9 */ /* 0x000fc40000000a00 */
[----:B------:R-:W-:Y:S01]  /*e200*/  @UP0 USHF.R.U32.HI UR11, URZ, UR28, UR21 ;  /* 0x0000001c3f0b0299 */ /* 0x000fe20008011615 */
[----:B------:R-:W-:Y:S02]  /*e210*/  @UP0 UMOV UR25, UR17 ;  /* 0x0000001100190c82 */ /* 0x000fe40008000000 */
[----:B------:R-:W-:Y:S02]  /*e220*/  @UP0 USHF.R.U32.HI UR27, URZ, UR24, UR25 ;  /* 0x000000183f1b0299 */ /* 0x000fe40008011619 */
[----:B------:R-:W-:Y:S02]  /*e230*/  UIADD3 UR24, UR8, 0x6800, URZ ;  /* 0x0000680008187890 */ /* 0x000fe4000fffe03f */
[----:B------:R-:W-:Y:S01]  /*e240*/  UIMAD.WIDE.U32 UR16, UR27, UR18, URZ ;  /* 0x000000121b1072a5 */ /* 0x000fe2000f8e003f */
[----:B------:R-:W-:Y:S02]  /*e250*/  UMOV UR21, UR11 ;  /* 0x0000000b00157c82 */ /* 0x000fe40008000000 */
[----:B------:R-:W-:Y:S01]  /*e260*/  UMOV UR29, UR27 ;  /* 0x0000001b001d7c82 */ /* 0x000fe20008000000 */
[----:B------:R-:W-:-:S02]  /*e270*/  @UP1 USHF.R.U32.HI UR29, URZ, UR19, UR17 ;  /* 0x000000133f1d1299 */ /* 0x000fc40008011611 */
[----:B------:R-:W-:Y:S02]  /*e280*/  UIMAD.WIDE.U32 UR18, UR11, UR12, URZ ;  /* 0x0000000c0b1272a5 */ /* 0x000fe4000f8e003f */
[----:B------:R-:W-:Y:S02]  /*e290*/  UIADD3 UR17, -UR27, URZ, URZ ;  /* 0x0000003f1b117290 */ /* 0x000fe4000fffe13f */
[----:B------:R-:W-:Y:S02]  /*e2a0*/  UIADD3 UR28, -UR29, URZ, URZ ;  /* 0x0000003f1d1c7290 */ /* 0x000fe4000fffe13f */
[----:B------:R-:W-:Y:S01]  /*e2b0*/  UIADD3 UR12, -UR11, URZ, URZ ;  /* 0x0000003f0b0c7290 */ /* 0x000fe2000fffe13f */
[----:B------:R-:W-:Y:S01]  /*e2c0*/  @UP1 UMOV UR18, UR19 ;  /* 0x0000001300121c82 */ /* 0x000fe20008000000 */
[----:B------:R-:W-:Y:S02]  /*e2d0*/  UIMAD UR17, UR22, UR17, UR43 ;  /* 0x00000011161172a4 */ /* 0x000fe4000f8e022b */
[----:B------:R-:W-:-:S02]  /*e2e0*/  @UP1 USHF.R.U32.HI UR21, URZ, UR13, UR18 ;  /* 0x0000000d3f151299 */ /* 0x000fc40008011612 */
[----:B------:R-:W-:Y:S02]  /*e2f0*/  UIMAD UR28, UR23, UR28, UR27 ;  /* 0x0000001c171c72a4 */ /* 0x000fe4000f8e021b */
[----:B------:R-:W-:Y:S02]  /*e300*/  UIADD3 UR13, -UR21, URZ, URZ ;  /* 0x0000003f150d7290 */ /* 0x000fe4000fffe13f */
[----:B------:R-:W-:Y:S01]  /*e310*/  UIMAD UR12, UR22, UR12, UR41 ;  /* 0x0000000c160c72a4 */ /* 0x000fe2000f8e0229 */
[----:B------:R-:W-:Y:S01]  /*e320*/  R2UR UR41, R43 ;  /* 0x000000002b2972ca */ /* 0x000fe200000e0000 */
[----:B------:R-:W-:Y:S02]  /*e330*/  UIMAD UR13, UR23, UR13, UR11 ;  /* 0x0000000d170d72a4 */ /* 0x000fe4000f8e020b */
[----:B------:R-:W-:Y:S02]  /*e340*/  UIMAD UR27, UR17, UR6, UR4 ;  /* 0x00000006111b72a4 */ /* 0x000fe4000f8e0204 */
[----:B------:R-:W-:-:S02]  /*e350*/  UIMAD UR28, UR28, UR7, UR5 ;  /* 0x000000071c1c72a4 */ /* 0x000fc4000f8e0205 */
[----:B------:R-:W-:Y:S02]  /*e360*/  UIADD3 UR16, UR8, 0x7000, URZ ;  /* 0x0000700008107890 */ /* 0x000fe4000fffe03f */
[----:B------:R-:W-:Y:S02]  /*e370*/  UIMAD UR19, UR12, UR6, UR4 ;  /* 0x000000060c1372a4 */ /* 0x000fe4000f8e0204 */
[----:B------:R-:W-:Y:S01]  /*e380*/  UIMAD UR20, UR13, UR7, UR5 ;  /* 0x000000070d1472a4 */ /* 0x000fe2000f8e0205 */
[----:B------:R-:W-:Y:S01]  /*e390*/  UMOV UR25, UR9 ;  /* 0x0000000900197c82 */ /* 0x000fe20008000000 */
[----:B------:R-:W-:Y:S01]  /*e3a0*/  UIMAD.WIDE.U32 UR12, UR34, UR33, URZ ;  /* 0x00000021220c72a5 */ /* 0x000fe2000f8e003f */
[----:B------:R0:W-:Y:S01]  /*e3b0*/  UTMALDG.4D.IM2COL [UR24], [UR14], UR30 ;  /* 0x000000180e0073b4 */ /* 0x0001e2000805801e */
[----:B------:R-:W-:Y:S01]  /*e3c0*/  @UP0 ULDC UR11, c[0x0][0x388] ;  /* 0x0000e200000b0ab9 */ /* 0x000fe20000000800 */
[----:B------:R-:W-:Y:S01]  /*e3d0*/  UMOV UR17, UR9 ;  /* 0x0000000900117c82 */ /* 0x000fe20008000000 */
[----:B------:R-:W-:Y:S01]  /*e3e0*/  UMOV UR18, UR10 ;  /* 0x0000000a00127c82 */ /* 0x000fe20008000000 */
[----:B------:R-:W-:-:S02]  /*e3f0*/  R2UR UR33, R50 ;  /* 0x00000000322172ca */ /* 0x000fc400000e0000 */
[----:B------:R1:W-:Y:S01]  /*e400*/  UTMALDG.4D.IM2COL [UR16], [UR14], UR30 ;  /* 0x000000100e0073b4 */ /* 0x0003e2000805801e */
[----:B0-----:R-:W-:Y:S01]  /*e410*/  UMOV UR25, UR34 ;  /* 0x0000002200197c82 */ /* 0x001fe20008000000 */
[----:B------:R-:W-:Y:S01]  /*e420*/  @UP0 USHF.R.U32.HI UR25, URZ, UR11, UR13 ;  /* 0x0000000b3f190299 */ /* 0x000fe2000801160d */
[----:B------:R-:W-:Y:S02]  /*e430*/  @UP0 ULDC UR24, c[0x0][0x384] ;  /* 0x0000e10000180ab9 */ /* 0x000fe40000000800 */
[----:B------:R-:W-:Y:S01]  /*e440*/  UMOV UR11, UR32 ;  /* 0x00000020000b7c82 */ /* 0x000fe20008000000 */
[----:B------:R-:W-:Y:S01]  /*e450*/  @UP1 ULDC.64 UR12, c[0x0][0x390] ;  /* 0x0000e400000c1ab9 */ /* 0x000fe20000000a00 */
[----:B-1----:R-:W-:Y:S01]  /*e460*/  @UP1 ULDC.64 UR18, c[0x0][0x390] ;  /* 0x0000e40000121ab9 */ /* 0x002fe20000000a00 */
[----:B------:R-:W-:Y:S02]  /*e470*/  UIMAD.WIDE.U32 UR16, UR32, UR24, URZ ;  /* 0x00000018201072a5 */ /* 0x000fe4000f8e003f */
[----:B------:R-:W-:-:S02]  /*e480*/  UIMAD.WIDE.U32 UR20, UR25, UR18, URZ ;  /* 0x00000012191472a5 */ /* 0x000fc4000f8e003f */
[----:B------:R-:W-:Y:S01]  /*e490*/  UMOV UR29, UR25 ;  /* 0x00000019001d7c82 */ /* 0x000fe20008000000 */
[----:B------:R-:W-:Y:S02]  /*e4a0*/  @UP0 ULDC UR18, c[0x0][0x388] ;  /* 0x0000e20000120ab9 */ /* 0x000fe40000000800 */
[----:B------:R-:W-:Y:S02]  /*e4b0*/  @UP0 USHF.R.U32.HI UR11, URZ, UR18, UR17 ;  /* 0x000000123f0b0299 */ /* 0x000fe40008011611 */
[----:B------:R-:W-:Y:S01]  /*e4c0*/  @UP1 UMOV UR24, UR21 ;  /* 0x0000001500181c82 */ /* 0x000fe20008000000 */
[----:B------:R-:W-:Y:S01]  /*e4d0*/  @UP0 ULDC UR18, c[0x0][0x388] ;  /* 0x0000e20000120ab9 */ /* 0x000fe20000000800 */
[----:B------:R-:W-:Y:S02]  /*e4e0*/  @UP1 USHF.R.U32.HI UR29, URZ, UR19, UR24 ;  /* 0x000000133f1d1299 */ /* 0x000fe40008011618 */
[----:B------:R-:W-:Y:S02]  /*e4f0*/  UIADD3 UR19, -UR25, URZ, URZ ;  /* 0x0000003f19137290 */ /* 0x000fe4000fffe13f */
[----:B------:R-:W-:-:S02]  /*e500*/  UIADD3 UR16, -UR29, URZ, URZ ;  /* 0x0000003f1d107290 */ /* 0x000fc4000fffe13f */
[----:B------:R-:W-:Y:S02]  /*e510*/  UIMAD UR19, UR22, UR19, UR41 ;  /* 0x00000013161372a4 */ /* 0x000fe4000f8e0229 */
[----:B------:R-:W-:Y:S02]  /*e520*/  UIMAD UR28, UR23, UR16, UR25 ;  /* 0x00000010171c72a4 */ /* 0x000fe4000f8e0219 */
[----:B------:R-:W-:Y:S02]  /*e530*/  UIMAD.WIDE.U32 UR16, UR11, UR12, URZ ;  /* 0x0000000c0b1072a5 */ /* 0x000fe4000f8e003f */
[----:B------:R-:W-:Y:S01]  /*e540*/  UMOV UR21, UR11 ;  /* 0x0000000b00157c82 */ /* 0x000fe20008000000 */
[----:B------:R-:W-:Y:S02]  /*e550*/  UIMAD UR27, UR19, UR6, UR4 ;  /* 0x00000006131b72a4 */ /* 0x000fe4000f8e0204 */
[----:B------:R-:W-:Y:S02]  /*e560*/  @UP1 USHF.R.U32.HI UR21, URZ, UR13, UR17 ;  /* 0x0000000d3f151299 */ /* 0x000fe40008011611 */
[----:B------:R-:W-:-:S02]  /*e570*/  UIADD3 UR19, -UR11, URZ, URZ ;  /* 0x0000003f0b137290 */ /* 0x000fc4000fffe13f */
[----:B------:R-:W-:Y:S02]  /*e580*/  UIADD3 UR20, -UR21, URZ, URZ ;  /* 0x0000003f15147290 */ /* 0x000fe4000fffe13f */
[----:B------:R-:W-:Y:S02]  /*e590*/  UIMAD UR19, UR22, UR19, UR47 ;  /* 0x00000013161372a4 */ /* 0x000fe4000f8e022f */
[----:B------:R-:W-:Y:S02]  /*e5a0*/  UIMAD UR20, UR23, UR20, UR11 ;  /* 0x00000014171472a4 */ /* 0x000fe4000f8e020b */
[----:B------:R-:W-:Y:S02]  /*e5b0*/  UIADD3 UR24, UR8, 0x7800, URZ ;  /* 0x0000780008187890 */ /* 0x000fe4000fffe03f */
[----:B------:R-:W-:Y:S01]  /*e5c0*/  UIMAD UR28, UR28, UR7, UR5 ;  /* 0x000000071c1c72a4 */ /* 0x000fe2000f8e0205 */
[----:B------:R-:W-:Y:S01]  /*e5d0*/  @UP0 ULDC UR12, c[0x0][0x384] ;  /* 0x0000e100000c0ab9 */ /* 0x000fe20000000800 */
[----:B------:R-:W-:-:S02]  /*e5e0*/  UIADD3 UR16, UR8, 0x8000, URZ ;  /* 0x0000800008107890 */ /* 0x000fc4000fffe03f */
[----:B------:R-:W-:Y:S02]  /*e5f0*/  UIMAD UR19, UR19, UR6, UR4 ;  /* 0x00000006131372a4 */ /* 0x000fe4000f8e0204 */
[----:B------:R-:W-:Y:S02]  /*e600*/  UIMAD UR20, UR20, UR7, UR5 ;  /* 0x00000007141472a4 */ /* 0x000fe4000f8e0205 */
[----:B------:R-:W-:Y:S02]  /*e610*/  UIMAD.WIDE.U32 UR12, UR36, UR12, URZ ;  /* 0x0000000c240c72a5 */ /* 0x000fe4000f8e003f */
[----:B------:R-:W-:Y:S01]  /*e620*/  UMOV UR11, UR36 ;  /* 0x00000024000b7c82 */ /* 0x000fe20008000000 */
[----:B------:R-:W-:Y:S01]  /*e630*/  UMOV UR25, UR9 ;  /* 0x0000000900197c82 */ /* 0x000fe20008000000 */
[----:B------:R-:W-:Y:S01]  /*e640*/  @UP0 USHF.R.U32.HI UR11, URZ, UR18, UR13 ;  /* 0x000000123f0b0299 */ /* 0x000fe2000801160d */
[----:B------:R0:W-:Y:S01]  /*e650*/  UTMALDG.4D.IM2COL [UR24], [UR14], UR30 ;  /* 0x000000180e0073b4 */ /* 0x0001e2000805801e */
[----:B------:R-:W-:Y:S01]  /*e660*/  UMOV UR17, UR9 ;  /* 0x0000000900117c82 */ /* 0x000fe20008000000 */
[----:B------:R-:W-:-:S02]  /*e670*/  UMOV UR18, UR10 ;  /* 0x0000000a00127c82 */ /* 0x000fc40008000000 */
[----:B------:R1:W-:Y:S01]  /*e680*/  UTMALDG.4D.IM2COL [UR16], [UR14], UR30 ;  /* 0x000000100e0073b4 */ /* 0x0003e2000805801e */
[----:B0-----:R-:W-:Y:S01]  /*e690*/  @UP0 ULDC UR24, c[0x0][0x388] ;  /* 0x0000e20000180ab9 */ /* 0x001fe20000000800 */
[----:B------:R-:W-:Y:S02]  /*e6a0*/  R2UR UR25, R47 ;  /* 0x000000002f1972ca */ /* 0x000fe400000e0000 */
[----:B------:R-:W-:Y:S02]  /*e6b0*/  R2UR UR29, R17 ;  /* 0x00000000111d72ca */ /* 0x000fe400000e0000 */
[----:B------:R-:W-:Y:S01]  /*e6c0*/  R2UR UR28, R42 ;  /* 0x000000002a1c72ca */ /* 0x000fe200000e0000 */
[----:B-1----:R-:W-:Y:S01]  /*e6d0*/  @UP1 ULDC.64 UR16, c[0x0][0x390] ;  /* 0x0000e40000101ab9 */ /* 0x002fe20000000a00 */
[----:B------:R-:W-:Y:S01]  /*e6e0*/  UMOV UR21, UR11 ;  /* 0x0000000b00157c82 */ /* 0x000fe20008000000 */
[----:B------:R-:W-:Y:S02]  /*e6f0*/  UIMAD.WIDE.U32 UR12, UR11, UR16, URZ ;  /* 0x000000100b0c72a5 */ /* 0x000fe4000f8e003f */
[----:B------:R-:W-:-:S02]  /*e700*/  UIADD3 UR12, -UR11, URZ, URZ ;  /* 0x0000003f0b0c7290 */ /* 0x000fc4000fffe13f */
[----:B------:R-:W-:Y:S02]  /*e710*/  @UP1 USHF.R.U32.HI UR21, URZ, UR17, UR13 ;  /* 0x000000113f151299 */ /* 0x000fe4000801160d */
[----:B------:R-:W-:Y:S01]  /*e720*/  UIMAD UR12, UR22, UR12, UR35 ;  /* 0x0000000c160c72a4 */ /* 0x000fe2000f8e0223 */
[----:B------:R-:W-:Y:S01]  /*e730*/  R2UR UR35, R47 ;  /* 0x000000002f2372ca */ /* 0x000fe200000e0000 */
[----:B------:R-:W-:Y:S02]  /*e740*/  UIADD3 UR13, -UR21, URZ, URZ ;  /* 0x0000003f150d7290 */ /* 0x000fe4000fffe13f */
[----:B------:R-:W-:Y:S02]  /*e750*/  UIADD3 UR16, UR8, 0x8800, URZ ;  /* 0x0000880008107890 */ /* 0x000fe4000fffe03f */
[----:B------:R-:W-:Y:S02]  /*e760*/  UIMAD UR20, UR23, UR13, UR11 ;  /* 0x0000000d171472a4 */ /* 0x000fe4000f8e020b */
[----:B------:R-:W-:Y:S01]  /*e770*/  UIMAD UR19, UR12, UR6, UR4 ;  /* 0x000000060c1372a4 */ /* 0x000fe2000f8e0204 */
[----:B------:R-:W-:Y:S01]  /*e780*/  R2UR UR13, R46 ;  /* 0x000000002e0d72ca */ /* 0x000fe200000e0000 */
[----:B------:R-:W-:Y:S01]  /*e790*/  UIMAD UR20, UR20, UR7, UR5 ;  /* 0x00000007141472a4 */ /* 0x000fe2000f8e0205 */
[----:B------:R-:W-:Y:S01]  /*e7a0*/  UMOV UR17, UR9 ;  /* 0x0000000900117c82 */ /* 0x000fe20008000000 */
[----:B------:R-:W-:-:S07]  /*e7b0*/  @UP0 ULDC UR11, c[0x0][0x384] ;  /* 0x0000e100000b0ab9 */ /* 0x000fce0000000800 */
[----:B------:R0:W-:Y:S03]  /*e7c0*/  UTMALDG.4D.IM2COL [UR16], [UR14], UR30 ;  /* 0x000000100e0073b4 */ /* 0x0001e6000805801e */
[----:B0-----:R-:W-:-:S03]  /*e7d0*/  UIMAD.WIDE.U32 UR16, UR13, UR11, URZ ;  /* 0x0000000b0d1072a5 */ /* 0x001fc6000f8e003f */
[----:B------:R-:W-:-:S04]  /*e7e0*/  UMOV UR11, UR13 ;  /* 0x0000000d000b7c82 */ /* 0x000fc80008000000 */
[----:B------:R-:W-:Y:S01]  /*e7f0*/  @UP0 UMOV UR12, UR17 ;  /* 0x00000011000c0c82 */ /* 0x000fe20008000000 */
[----:B------:R-:W-:Y:S01]  /*e800*/  @UP1 ULDC.64 UR16, c[0x0][0x390] ;  /* 0x0000e40000101ab9 */ /* 0x000fe20000000a00 */
[----:B------:R-:W-:-:S03]  /*e810*/  @UP0 USHF.R.U32.HI UR11, URZ, UR24, UR12 ;  /* 0x000000183f0b0299 */ /* 0x000fc6000801160c */
[----:B------:R-:W-:Y:S01]  /*e820*/  @UP0 ULDC UR12, c[0x0][0x388] ;  /* 0x0000e200000c0ab9 */ /* 0x000fe20000000800 */
[----:B------:R-:W-:Y:S02]  /*e830*/  UIMAD.WIDE.U32 UR18, UR11, UR16, URZ ;  /* 0x000000100b1272a5 */ /* 0x000fe4000f8e003f */
[----:B------:R-:W-:Y:S01]  /*e840*/  UIADD3 UR16, UR8, 0x9000, URZ ;  /* 0x0000900008107890 */ /* 0x000fe2000fffe03f */
[----:B------:R-:W-:Y:S01]  /*e850*/  UMOV UR21, UR11 ;  /* 0x0000000b00157c82 */ /* 0x000fe20008000000 */
[----:B------:R-:W-:Y:S02]  /*e860*/  @UP1 USHF.R.U32.HI UR21, URZ, UR17, UR19 ;  /* 0x000000113f151299 */ /* 0x000fe40008011613 */
[----:B------:R-:W-:Y:S02]  /*e870*/  UIADD3 UR19, -UR11, URZ, URZ ;  /* 0x0000003f0b137290 */ /* 0x000fe4000fffe13f */
[----:B------:R-:W-:Y:S02]  /*e880*/  UIADD3 UR20, -UR21, URZ, URZ ;  /* 0x0000003f15147290 */ /* 0x000fe4000fffe13f */
[----:B------:R-:W-:-:S02]  /*e890*/  UIMAD UR19, UR22, UR19, UR46 ;  /* 0x00000013161372a4 */ /* 0x000fc4000f8e022e */
[----:B------:R-:W-:Y:S02]  /*e8a0*/  UIMAD UR20, UR23, UR20, UR11 ;  /* 0x00000014171472a4 */ /* 0x000fe4000f8e020b */
[----:B------:R-:W-:Y:S02]  /*e8b0*/  UIMAD UR19, UR19, UR6, UR4 ;  /* 0x00000006131372a4 */ /* 0x000fe4000f8e0204 */
[----:B------:R-:W-:Y:S01]  /*e8c0*/  UIMAD UR20, UR20, UR7, UR5 ;  /* 0x00000007141472a4 */ /* 0x000fe2000f8e0205 */
[----:B------:R-:W-:Y:S01]  /*e8d0*/  UMOV UR17, UR9 ;  /* 0x0000000900117c82 */ /* 0x000fe20008000000 */
[----:B------:R-:W-:Y:S01]  /*e8e0*/  UMOV UR18, UR10 ;  /* 0x0000000a00127c82 */ /* 0x000fe20008000000 */
[----:B------:R-:W-:-:S06]  /*e8f0*/  @UP0 ULDC UR11, c[0x0][0x384] ;  /* 0x0000e100000b0ab9 */ /* 0x000fcc0000000800 */
[----:B------:R0:W-:Y:S02]  /*e900*/  UTMALDG.4D.IM2COL [UR16], [UR14], UR30 ;  /* 0x000000100e0073b4 */ /* 0x0001e4000805801e */
[----:B0-----:R-:W-:-:S03]  /*e910*/  UIMAD.WIDE.U32 UR16, UR35, UR11, URZ ;  /* 0x0000000b231072a5 */ /* 0x001fc6000f8e003f */
[----:B------:R-:W-:-:S04]  /*e920*/  UMOV UR11, UR35 ;  /* 0x00000023000b7c82 */ /* 0x000fc80008000000 */
[----:B------:R-:W-:Y:S01]  /*e930*/  @UP0 UMOV UR24, UR17 ;  /* 0x0000001100180c82 */ /* 0x000fe20008000000 */
[----:B------:R-:W-:Y:S01]  /*e940*/  @UP1 ULDC.64 UR16, c[0x0][0x390] ;  /* 0x0000e40000101ab9 */ /* 0x000fe20000000a00 */
[----:B------:R-:W-:Y:S01]  /*e950*/  @UP0 USHF.R.U32.HI UR11, URZ, UR12, UR24 ;  /* 0x0000000c3f0b0299 */ /* 0x000fe20008011618 */
[----:B------:R-:W-:-:S03]  /*e960*/  R2UR UR24, R48 ;  /* 0x00000000301872ca */ /* 0x000fc600000e0000 */
[----:B------:R-:W-:Y:S02]  /*e970*/  UIMAD.WIDE.U32 UR18, UR11, UR16, URZ ;  /* 0x000000100b1272a5 */ /* 0x000fe4000f8e003f */
[----:B------:R-:W-:Y:S01]  /*e980*/  UIADD3 UR16, UR8, 0x9800, URZ ;  /* 0x0000980008107890 */ /* 0x000fe2000fffe03f */
[----:B------:R-:W-:-:S04]  /*e990*/  UMOV UR21, UR11 ;  /* 0x0000000b00157c82 */ /* 0x000fc80008000000 */
[----:B------:R-:W-:Y:S01]  /*e9a0*/  @UP1 UMOV UR12, UR19 ;  /* 0x00000013000c1c82 */ /* 0x000fe20008000000 */
[----:B------:R-:W-:Y:S02]  /*e9b0*/  UIADD3 UR19, -UR11, URZ, URZ ;  /* 0x0000003f0b137290 */ /* 0x000fe4000fffe13f */
[----:B------:R-:W-:Y:S01]  /*e9c0*/  @UP1 USHF.R.U32.HI UR21, URZ, UR17, UR12 ;  /* 0x000000113f151299 */ /* 0x000fe2000801160c */
[----:B------:R-:W-:Y:S01]  /*e9d0*/  R2UR UR12, R48 ;  /* 0x00000000300c72ca */ /* 0x000fe200000e0000 */
[----:B------:R-:W-:Y:S02]  /*e9e0*/  UIMAD UR19, UR22, UR19, UR25 ;  /* 0x00000013161372a4 */ /* 0x000fe4000f8e0219 */
[----:B------:R-:W-:Y:S02]  /*e9f0*/  UIADD3 UR20, -UR21, URZ, URZ ;  /* 0x0000003f15147290 */ /* 0x000fe4000fffe13f */
[----:B------:R-:W-:Y:S02]  /*ea00*/  UIMAD UR19, UR19, UR6, UR4 ;  /* 0x00000006131372a4 */ /* 0x000fe4000f8e0204 */
[----:B------:R-:W-:Y:S01]  /*ea10*/  UIMAD UR20, UR23, UR20, UR11 ;  /* 0x00000014171472a4 */ /* 0x000fe2000f8e020b */
[----:B------:R-:W-:Y:S01]  /*ea20*/  UMOV UR17, UR9 ;  /* 0x0000000900117c82 */ /* 0x000fe20008000000 */
[----:B------:R-:W-:-:S02]  /*ea30*/  UMOV UR18, UR10 ;  /* 0x0000000a00127c82 */ /* 0x000fc40008000000 */
[----:B------:R-:W-:Y:S01]  /*ea40*/  UIMAD UR20, UR20, UR7, UR5 ;  /* 0x00000007141472a4 */ /* 0x000fe2000f8e0205 */
[----:B------:R-:W-:Y:S01]  /*ea50*/  @UP0 ULDC UR11, c[0x0][0x384] ;  /* 0x0000e100000b0ab9 */ /* 0x000fe20000000800 */
[----:B------:R-:W-:-:S07]  /*ea60*/  @UP0 ULDC UR25, c[0x0][0x388] ;  /* 0x0000e20000190ab9 */ /* 0x000fce0000000800 */
[----:B------:R0:W-:Y:S02]  /*ea70*/  UTMALDG.4D.IM2COL [UR16], [UR14], UR30 ;  /* 0x000000100e0073b4 */ /* 0x0001e4000805801e */
[----:B0-----:R-:W-:-:S03]  /*ea80*/  UIMAD.WIDE.U32 UR16, UR12, UR11, URZ ;  /* 0x0000000b0c1072a5 */ /* 0x001fc6000f8e003f */
[----:B------:R-:W-:-:S04]  /*ea90*/  UMOV UR11, UR12 ;  /* 0x0000000c000b7c82 */ /* 0x000fc80008000000 */
[----:B------:R-:W-:Y:S01]  /*eaa0*/  @UP0 UMOV UR16, UR17 ;  /* 0x0000001100100c82 */ /* 0x000fe20008000000 */
[----:B------:R-:W-:Y:S02]  /*eab0*/  @UP0 ULDC UR17, c[0x0][0x388] ;  /* 0x0000e20000110ab9 */ /* 0x000fe40000000800 */
[----:B------:R-:W-:-:S03]  /*eac0*/  @UP0 USHF.R.U32.HI UR11, URZ, UR17, UR16 ;  /* 0x000000113f0b0299 */ /* 0x000fc60008011610 */
[----:B------:R-:W-:Y:S02]  /*ead0*/  @UP1 ULDC.64 UR16, c[0x0][0x390] ;  /* 0x0000e40000101ab9 */ /* 0x000fe40000000a00 */
[----:B------:R-:W-:Y:S02]  /*eae0*/  UIMAD.WIDE.U32 UR18, UR11, UR16, URZ ;  /* 0x000000100b1272a5 */ /* 0x000fe4000f8e003f */
[----:B------:R-:W-:Y:S01]  /*eaf0*/  UMOV UR21, UR11 ;  /* 0x0000000b00157c82 */ /* 0x000fe20008000000 */
[----:B------:R-:W-:-:S04]  /*eb00*/  UIADD3 UR16, UR8, 0xa000, URZ ;  /* 0x0000a00008107890 */ /* 0x000fc8000fffe03f */
[----:B------:R-:W-:Y:S02]  /*eb10*/  @UP1 UMOV UR18, UR19 ;  /* 0x0000001300121c82 */ /* 0x000fe40008000000 */
[----:B------:R-:W-:-:S03]  /*eb20*/  @UP1 USHF.R.U32.HI UR21, URZ, UR17, UR18 ;  /* 0x000000113f151299 */ /* 0x000fc60008011612 */
[----:B------:R-:W-:Y:S01]  /*eb30*/  UMOV UR17, UR9 ;  /* 0x0000000900117c82 */ /* 0x000fe20008000000 */
[----:B------:R-:W-:Y:S01]  /*eb40*/  UIADD3 UR20, -UR21, URZ, URZ ;  /* 0x0000003f15147290 */ /* 0x000fe2000fffe13f */
[----:B------:R-:W-:-:S03]  /*eb50*/  UMOV UR18, UR10 ;  /* 0x0000000a00127c82 */ /* 0x000fc60008000000 */
[----:B------:R-:W-:Y:S02]  /*eb60*/  UIMAD UR20, UR23, UR20, UR11 ;  /* 0x00000014171472a4 */ /* 0x000fe4000f8e020b */
[----:B------:R-:W-:Y:S02]  /*eb70*/  UIADD3 UR11, -UR11, URZ, URZ ;  /* 0x0000003f0b0b7290 */ /* 0x000fe4000fffe13f */
[----:B------:R-:W-:Y:S02]  /*eb80*/  UIMAD UR20, UR20, UR7, UR5 ;  /* 0x00000007141472a4 */ /* 0x000fe4000f8e0205 */
[----:B------:R-:W-:Y:S01]  /*eb90*/  UIMAD UR11, UR22, UR11, UR24 ;  /* 0x0000000b160b72a4 */ /* 0x000fe2000f8e0218 */
[----:B------:R-:W-:-:S03]  /*eba0*/  R2UR UR24, R49 ;  /* 0x00000000311872ca */ /* 0x000fc600000e0000 */
[----:B------:R-:W-:-:S03]  /*ebb0*/  UIMAD UR19, UR11, UR6, UR4 ;  /* 0x000000060b1372a4 */ /* 0x000fc6000f8e0204 */
[----:B------:R-:W-:-:S06]  /*ebc0*/  R2UR UR11, R49 ;  /* 0x00000000310b72ca */ /* 0x000fcc00000e0000 */
[----:B------:R0:W-:Y:S02]  /*ebd0*/  UTMALDG.4D.IM2COL [UR16], [UR14], UR30 ;  /* 0x000000100e0073b4 */ /* 0x0001e4000805801e */
[----:B0-----:R-:W-:-:S05]  /*ebe0*/  @UP0 ULDC UR16, c[0x0][0x384] ;  /* 0x0000e10000100ab9 */ /* 0x001fca0000000800 */
[----:B------:R-:W-:Y:S01]  /*ebf0*/  UMOV UR20, UR11 ;  /* 0x0000000b00147c82 */ /* 0x000fe20008000000 */
[----:B------:R-:W-:-:S07]  /*ec00*/  UIMAD.WIDE.U32 UR16, UR11, UR16, URZ ;  /* 0x000000100b1072a5 */ /* 0x000fce000f8e003f */
[----:B------:R-:W-:Y:S01]  /*ec10*/  @UP0 UMOV UR16, UR17 ;  /* 0x0000001100100c82 */ /* 0x000fe20008000000 */
[----:B------:R-:W-:Y:S02]  /*ec20*/  @UP0 ULDC UR17, c[0x0][0x388] ;  /* 0x0000e20000110ab9 */ /* 0x000fe40000000800 */
[----:B------:R-:W-:-:S03]  /*ec30*/  @UP0 USHF.R.U32.HI UR20, URZ, UR17, UR16 ;  /* 0x000000113f140299 */ /* 0x000fc60008011610 */
[----:B------:R-:W-:Y:S02]  /*ec40*/  @UP1 ULDC.64 UR16, c[0x0][0x390] ;  /* 0x0000e40000101ab9 */ /* 0x000fe40000000a00 */
[----:B------:R-:W-:Y:S02]  /*ec50*/  UIMAD.WIDE.U32 UR18, UR20, UR16, URZ ;  /* 0x00000010141272a5 */ /* 0x000fe4000f8e003f */
[----:B------:R-:W-:-:S05]  /*ec60*/  UMOV UR21, UR20 ;  /* 0x0000001400157c82 */ /* 0x000fca0008000000 */
[----:B------:R-:W-:Y:S02]  /*ec70*/  @UP1 UMOV UR18, UR19 ;  /* 0x0000001300121c82 */ /* 0x000fe40008000000 */
[----:B------:R-:W-:Y:S02]  /*ec80*/  @UP1 USHF.R.U32.HI UR21, URZ, UR17, UR18 ;  /* 0x000000113f151299 */ /* 0x000fe40008011612 */
[----:B------:R-:W-:Y:S02]  /*ec90*/  UIADD3 UR17, -UR20, URZ, URZ ;  /* 0x0000003f14117290 */ /* 0x000fe4000fffe13f */
[----:B------:R-:W-:Y:S02]  /*eca0*/  UIADD3 UR16, -UR21, URZ, URZ ;  /* 0x0000003f15107290 */ /* 0x000fe4000fffe13f */
[----:B------:R-:W-:Y:S01]  /*ecb0*/  UIMAD UR17, UR22, UR17, UR24 ;  /* 0x00000011161172a4 */ /* 0x000fe2000f8e0218 */
[----:B------:R-:W-:Y:S01]  /*ecc0*/  R2UR UR24, R50 ;  /* 0x00000000321872ca */ /* 0x000fe200000e0000 */
[----:B------:R-:W-:-:S02]  /*ecd0*/  UIMAD UR16, UR23, UR16, UR20 ;  /* 0x00000010171072a4 */ /* 0x000fc4000f8e0214 */
[----:B------:R-:W-:Y:S02]  /*ece0*/  UIMAD UR19, UR17, UR6, UR4 ;  /* 0x00000006111372a4 */ /* 0x000fe4000f8e0204 */
[----:B------:R-:W-:Y:S02]  /*ecf0*/  UIMAD UR20, UR16, UR7, UR5 ;  /* 0x00000007101472a4 */ /* 0x000fe4000f8e0205 */
[----:B------:R-:W-:Y:S01]  /*ed00*/  UIADD3 UR16, UR8, 0xa800, URZ ;  /* 0x0000a80008107890 */ /* 0x000fe2000fffe03f */
[----:B------:R-:W-:Y:S01]  /*ed10*/  UMOV UR17, UR9 ;  /* 0x0000000900117c82 */ /* 0x000fe20008000000 */
[----:B------:R-:W-:-:S07]  /*ed20*/  UMOV UR18, UR10 ;  /* 0x0000000a00127c82 */ /* 0x000fce0008000000 */
[----:B------:R0:W-:Y:S02]  /*ed30*/  UTMALDG.4D.IM2COL [UR16], [UR14], UR30 ;  /* 0x000000100e0073b4 */ /* 0x0001e4000805801e */
[----:B0-----:R-:W-:Y:S01]  /*ed40*/  @UP0 ULDC UR16, c[0x0][0x384] ;  /* 0x0000e10000100ab9 */ /* 0x001fe20000000800 */
        /* <DEDUP_REMOVED lines=210> */
[----:B------:R-:W-:Y:S02]  /*fa70*/  UIMAD UR17, UR22, UR17, UR24 ;  /* 0x00000011161172a4 */ /* 0x000fe4000f8e0218 */
[----:B------:R-:W-:-:S02]  /*fa80*/  UIMAD UR16, UR23, UR16, UR20 ;  /* 0x00000010171072a4 */ /* 0x000fc4000f8e0214 */
[----:B------:R-:W-:Y:S02]  /*fa90*/  UIMAD UR19, UR17, UR6, UR4 ;  /* 0x00000006111372a4 */ /* 0x000fe4000f8e0204 */
[----:B------:R-:W-:Y:S02]  /*faa0*/  UIMAD UR20, UR16, UR7, UR5 ;  /* 0x00000007101472a4 */ /* 0x000fe4000f8e0205 */
[----:B------:R-:W-:Y:S01]  /*fab0*/  UIADD3 UR16, UR8, 0xf800, URZ ;  /* 0x0000f80008107890 */ /* 0x000fe2000fffe03f */
[----:B------:R-:W-:Y:S01]  /*fac0*/  UMOV UR17, UR9 ;  /* 0x0000000900117c82 */ /* 0x000fe20008000000 */
[----:B------:R-:W-:Y:S01]  /*fad0*/  UMOV UR18, UR10 ;  /* 0x0000000a00127c82 */ /* 0x000fe20008000000 */
[----:B------:R-:W-:-:S06]  /*fae0*/  @UP0 ULDC UR24, c[0x0][0x384] ;  /* 0x0000e10000180ab9 */ /* 0x000fcc0000000800 */
[----:B------:R0:W-:Y:S02]  /*faf0*/  UTMALDG.4D.IM2COL [UR16], [UR14], UR30 ;  /* 0x000000100e0073b4 */ /* 0x0001e4000805801e */
[----:B0-----:R-:W-:Y:S02]  /*fb00*/  @UP0 ULDC UR16, c[0x0][0x384] ;  /* 0x0000e10000100ab9 */ /* 0x001fe40000000800 */
[----:B------:R-:W-:-:S07]  /*fb10*/  UIMAD.WIDE.U32 UR16, UR31, UR16, URZ ;  /* 0x000000101f1072a5 */ /* 0x000fce000f8e003f */
[----:B------:R-:W-:Y:S01]  /*fb20*/  @UP0 UMOV UR16, UR17 ;  /* 0x0000001100100c82 */ /* 0x000fe20008000000 */
[----:B------:R-:W-:Y:S02]  /*fb30*/  @UP0 ULDC UR17, c[0x0][0x388] ;  /* 0x0000e20000110ab9 */ /* 0x000fe40000000800 */
[----:B------:R-:W-:-:S03]  /*fb40*/  @UP0 USHF.R.U32.HI UR31, URZ, UR17, UR16 ;  /* 0x000000113f1f0299 */ /* 0x000fc60008011610 */
[----:B------:R-:W-:Y:S02]  /*fb50*/  @UP1 ULDC.64 UR16, c[0x0][0x390] ;  /* 0x0000e40000101ab9 */ /* 0x000fe40000000a00 */
[----:B------:R-:W-:Y:S02]  /*fb60*/  UIMAD.WIDE.U32 UR18, UR31, UR16, URZ ;  /* 0x000000101f1272a5 */ /* 0x000fe4000f8e003f */
[----:B------:R-:W-:Y:S01]  /*fb70*/  UMOV UR21, UR31 ;  /* 0x0000001f00157c82 */ /* 0x000fe20008000000 */
[----:B------:R-:W-:-:S04]  /*fb80*/  UIADD3 UR16, -UR31, URZ, URZ ;  /* 0x0000003f1f107290 */ /* 0x000fc8000fffe13f */
[----:B------:R-:W-:Y:S01]  /*fb90*/  @UP1 UMOV UR18, UR19 ;  /* 0x0000001300121c82 */ /* 0x000fe20008000000 */
[----:B------:R-:W-:Y:S01]  /*fba0*/  UIMAD UR16, UR22, UR16, UR29 ;  /* 0x00000010161072a4 */ /* 0x000fe2000f8e021d */
[----:B------:R-:W-:Y:S01]  /*fbb0*/  R2UR UR29, R29 ;  /* 0x000000001d1d72ca */ /* 0x000fe200000e0000 */
[----:B------:R-:W-:Y:S02]  /*fbc0*/  @UP1 USHF.R.U32.HI UR21, URZ, UR17, UR18 ;  /* 0x000000113f151299 */ /* 0x000fe40008011612 */
[----:B------:R-:W-:Y:S02]  /*fbd0*/  UIMAD UR19, UR16, UR6, UR4 ;  /* 0x00000006101372a4 */ /* 0x000fe4000f8e0204 */
[----:B------:R-:W-:Y:S02]  /*fbe0*/  UIADD3 UR17, -UR21, URZ, URZ ;  /* 0x0000003f15117290 */ /* 0x000fe4000fffe13f */
[----:B------:R-:W-:Y:S01]  /*fbf0*/  UIADD3 UR18, UR10, 0x20, URZ ;  /* 0x000000200a127890 */ /* 0x000fe2000fffe03f */
[----:B------:R-:W-:Y:S01]  /*fc00*/  R2UR UR10, R45 ;  /* 0x000000002d0a72ca */ /* 0x000fe200000e0000 */
[----:B------:R-:W-:-:S02]  /*fc10*/  UIMAD UR17, UR23, UR17, UR31 ;  /* 0x00000011171172a4 */ /* 0x000fc4000f8e021f */
[----:B------:R-:W-:Y:S02]  /*fc20*/  UIADD3 UR16, UR8, 0x400, URZ ;  /* 0x0000040008107890 */ /* 0x000fe4000fffe03f */
[----:B------:R-:W-:Y:S01]  /*fc30*/  UIMAD UR20, UR17, UR7, UR5 ;  /* 0x00000007111472a4 */ /* 0x000fe2000f8e0205 */
[----:B------:R-:W-:Y:S01]  /*fc40*/  MOV R26, UR18 ;  /* 0x00000012001a7c02 */ /* 0x000fe20008000f00 */
[----:B------:R-:W-:Y:S01]  /*fc50*/  UMOV UR31, UR34 ;  /* 0x00000022001f7c82 */ /* 0x000fe20008000000 */
[----:B------:R-:W-:-:S06]  /*fc60*/  UMOV UR17, UR9 ;  /* 0x0000000900117c82 */ /* 0x000fcc0008000000 */
[----:B------:R0:W-:Y:S02]  /*fc70*/  UTMALDG.4D.IM2COL [UR16], [UR14], UR30 ;  /* 0x000000100e0073b4 */ /* 0x0001e4000805801e */
[----:B0-----:R-:W-:Y:S02]  /*fc80*/  @UP0 ULDC UR16, c[0x0][0x384] ;  /* 0x0000e10000100ab9 */ /* 0x001fe40000000800 */
[----:B------:R-:W-:-:S07]  /*fc90*/  UIMAD.WIDE.U32 UR16, UR38, UR16, URZ ;  /* 0x00000010261072a5 */ /* 0x000fce000f8e003f */
[----:B------:R-:W-:Y:S01]  /*fca0*/  @UP0 UMOV UR16, UR17 ;  /* 0x0000001100100c82 */ /* 0x000fe20008000000 */
[----:B------:R-:W-:Y:S02]  /*fcb0*/  @UP0 ULDC UR17, c[0x0][0x388] ;  /* 0x0000e20000110ab9 */ /* 0x000fe40000000800 */
[----:B------:R-:W-:-:S03]  /*fcc0*/  @UP0 USHF.R.U32.HI UR38, URZ, UR17, UR16 ;  /* 0x000000113f260299 */ /* 0x000fc60008011610 */
[----:B------:R-:W-:Y:S01]  /*fcd0*/  @UP1 ULDC.64 UR16, c[0x0][0x390] ;  /* 0x0000e40000101ab9 */ /* 0x000fe20000000a00 */
[----:B------:R-:W-:Y:S02]  /*fce0*/  UIADD3 UR19, -UR38, URZ, URZ ;  /* 0x0000003f26137290 */ /* 0x000fe4000fffe13f */
[----:B------:R-:W-:Y:S02]  /*fcf0*/  UIMAD.WIDE.U32 UR20, UR38, UR16, URZ ;  /* 0x00000010261472a5 */ /* 0x000fe4000f8e003f */
[----:B------:R-:W-:Y:S01]  /*fd00*/  UIMAD UR19, UR22, UR19, UR29 ;  /* 0x00000013161372a4 */ /* 0x000fe2000f8e021d */
[----:B------:R-:W-:-:S03]  /*fd10*/  R2UR UR29, R30 ;  /* 0x000000001e1d72ca */ /* 0x000fc600000e0000 */
[----:B------:R-:W-:Y:S01]  /*fd20*/  UIMAD UR19, UR19, UR6, UR4 ;  /* 0x00000006131372a4 */ /* 0x000fe2000f8e0204 */
[----:B------:R-:W-:Y:S01]  /*fd30*/  @UP1 UMOV UR20, UR21 ;  /* 0x0000001500141c82 */ /* 0x000fe20008000000 */
[----:B------:R-:W-:Y:S01]  /*fd40*/  UMOV UR21, UR38 ;  /* 0x0000002600157c82 */ /* 0x000fe20008000000 */
[----:B------:R-:W-:-:S03]  /*fd50*/  @UP1 USHF.R.U32.HI UR21, URZ, UR17, UR20 ;  /* 0x000000113f151299 */ /* 0x000fc60008011614 */
[----:B------:R-:W-:Y:S01]  /*fd60*/  UMOV UR17, UR9 ;  /* 0x0000000900117c82 */ /* 0x000fe20008000000 */
[----:B------:R-:W-:-:S04]  /*fd70*/  UIADD3 UR16, -UR21, URZ, URZ ;  /* 0x0000003f15107290 */ /* 0x000fc8000fffe13f */
[----:B------:R-:W-:-:S04]  /*fd80*/  UIMAD UR16, UR23, UR16, UR38 ;  /* 0x00000010171072a4 */ /* 0x000fc8000f8e0226 */
[----:B------:R-:W-:Y:S02]  /*fd90*/  UIMAD UR20, UR16, UR7, UR5 ;  /* 0x00000007101472a4 */ /* 0x000fe4000f8e0205 */
[----:B------:R-:W-:-:S09]  /*fda0*/  UIADD3 UR16, UR8, 0xc00, URZ ;  /* 0x00000c0008107890 */ /* 0x000fd2000fffe03f */
        /* <DEDUP_REMOVED lines=17> */
[----:B------:R-:W-:Y:S02]  /*fec0*/  UIMAD UR16, UR23, UR16, UR56 ;  /* 0x00000010171072a4 */ /* 0x000fe4000f8e0238 */
[----:B------:R-:W-:Y:S02]  /*fed0*/  UIADD3 UR56, UR8, 0xd400, URZ ;  /* 0x0000d40008387890 */ /* 0x000fe4000fffe03f */
        /* <DEDUP_REMOVED lines=19> */
[----:B------:R-:W-:-:S03]  /*10010*/  UIMAD UR16, UR23, UR16, UR57 ;  /* 0x00000010171072a4 */ /* 0x000fc6000f8e0239 */
[----:B------:R-:W-:Y:S01]  /*10020*/  UMOV UR57, UR9 ;  /* 0x0000000900397c82 */ /* 0x000fe20008000000 */
        /* <DEDUP_REMOVED lines=10> */
[----:B------:R-:W-:-:S04]  /*100d0*/  UIADD3 UR16, -UR58, URZ, URZ ;  /* 0x0000003f3a107290 */ /* 0x000fc8000fffe13f */
[----:B------:R-:W-:Y:S01]  /*100e0*/  UIMAD UR16, UR22, UR16, UR29 ;  /* 0x00000010161072a4 */ /* 0x000fe2000f8e021d */
[----:B------:R-:W-:Y:S01]  /*100f0*/  R2UR UR29, R33 ;  /* 0x00000000211d72ca */ /* 0x000fe200000e0000 */
[----:B------:R-:W-:Y:S01]  /*10100*/  @UP1 UMOV UR20, UR21 ;  /* 0x0000001500141c82 */ /* 0x000fe20008000000 */
[----:B------:R-:W-:Y:S01]  /*10110*/  UMOV UR21, UR58 ;  /* 0x0000003a00157c82 */ /* 0x000fe20008000000 */
[----:B------:R-:W-:Y:S02]  /*10120*/  @UP1 USHF.R.U32.HI UR21, URZ, UR17, UR20 ;  /* 0x000000113f151299 */ /* 0x000fe40008011614 */
[----:B------:R-:W-:Y:S02]  /*10130*/  UIMAD UR19, UR16, UR6, UR4 ;  /* 0x00000006101372a4 */ /* 0x000fe4000f8e0204 */
[----:B------:R-:W-:Y:S02]  /*10140*/  UIADD3 UR17, -UR21, URZ, URZ ;  /* 0x0000003f15117290 */ /* 0x000fe4000fffe13f */
[----:B------:R-:W-:-:S02]  /*10150*/  UIADD3 UR16, UR8, 0x2400, URZ ;  /* 0x0000240008107890 */ /* 0x000fc4000fffe03f */
[----:B------:R-:W-:-:S03]  /*10160*/  UIMAD UR17, UR23, UR17, UR58 ;  /* 0x00000011171172a4 */ /* 0x000fc6000f8e023a */
[----:B------:R-:W-:Y:S01]  /*10170*/  UMOV UR58, UR18 ;  /* 0x00000012003a7c82 */ /* 0x000fe20008000000 */
[----:B------:R-:W-:-:S03]  /*10180*/  UIMAD UR20, UR17, UR7, UR5 ;  /* 0x00000007111472a4 */ /* 0x000fc6000f8e0205 */
        /* <DEDUP_REMOVED lines=18> */
[----:B------:R-:W-:Y:S01]  /*102b0*/  UIMAD UR16, UR23, UR16, UR60 ;  /* 0x00000010171072a4 */ /* 0x000fe2000f8e023c */
[----:B------:R-:W-:-:S03]  /*102c0*/  R2UR UR60, R53 ;  /* 0x00000000353c72ca */ /* 0x000fc600000e0000 */
[----:B------:R-:W-:Y:S02]  /*102d0*/  UIMAD UR20, UR16, UR7, UR5 ;  /* 0x00000007101472a4 */ /* 0x000fe4000f8e0205 */
[----:B------:R-:W-:-:S09]  /*102e0*/  UIADD3 UR16, UR8, 0x2c00, URZ ;  /* 0x00002c0008107890 */ /* 0x000fd2000fffe03f */
[----:B------:R0:W-:Y:S02]  /*102f0*/  UTMALDG.4D.IM2COL [UR16], [UR14], UR30 ;  /* 0x000000100e0073b4 */ /* 0x0001e4000805801e */
[----:B0-----:R-:W-:Y:S01]  /*10300*/  @UP0 ULDC UR16, c[0x0][0x384] ;  /* 0x0000e10000100ab9 */ /* 0x001fe20000000800 */
[----:B------:R-:W-:Y:S01]  /*10310*/  UMOV UR19, UR29 ;  /* 0x0000001d00137c82 */ /* 0x000fe20008000000 */
[----:B------:R-:W-:Y:S01]  /*10320*/  UIMAD.WIDE.U32 UR16, UR29, UR16, URZ ;  /* 0x000000101d1072a5 */ /* 0x000fe2000f8e003f */
[----:B------:R-:W-:-:S06]  /*10330*/  R2UR UR29, R34 ;  /* 0x00000000221d72ca */ /* 0x000fcc00000e0000 */
        /* <DEDUP_REMOVED lines=10> */
[----:B------:R-:W-:-:S04]  /*103e0*/  @UP1 USHF.R.U32.HI UR21, URZ, UR17, UR20 ;  /* 0x000000113f151299 */ /* 0x000fc80008011614 */
[----:B------:R-:W-:-:S04]  /*103f0*/  UIADD3 UR17, -UR21, URZ, URZ ;  /* 0x0000003f15117290 */ /* 0x000fc8000fffe13f */
[----:B------:R-:W-:Y:S02]  /*10400*/  UIMAD UR17, UR23, UR17, UR19 ;  /* 0x00000011171172a4 */ /* 0x000fe4000f8e0213 */
[----:B------:R-:W-:Y:S02]  /*10410*/  UIMAD UR19, UR16, UR6, UR4 ;  /* 0x00000006101372a4 */ /* 0x000fe4000f8e0204 */
[----:B------:R-:W-:Y:S02]  /*10420*/  UIMAD UR20, UR17, UR7, UR5 ;  /* 0x00000007111472a4 */ /* 0x000fe4000f8e0205 */
[----:B------:R-:W-:Y:S01]  /*10430*/  UIADD3 UR16, UR8, 0x3400, URZ ;  /* 0x0000340008107890 */ /* 0x000fe2000fffe03f */
[----:B------:R-:W-:-:S08]  /*10440*/  UMOV UR17, UR9 ;  /* 0x0000000900117c82 */ /* 0x000fd00008000000 */
        /* <DEDUP_REMOVED lines=18> */
[----:B------:R-:W-:Y:S01]  /*10570*/  @UP0 ULDC UR49, c[0x0][0x384] ;  /* 0x0000e10000310ab9 */ /* 0x000fe20000000800 */
        /* <DEDUP_REMOVED lines=20> */
[----:B------:R-:W-:Y:S01]  /*106c0*/  @UP0 ULDC UR50, c[0x0][0x388] ;  /* 0x0000e20000320ab9 */ /* 0x000fe20000000800 */
        /* <DEDUP_REMOVED lines=12> */
[----:B------:R-:W-:Y:S01]  /*10790*/  @UP1 UMOV UR20, UR21 ;  /* 0x0000001500141c82 */ /* 0x000fe20008000000 */
[----:B------:R-:W-:Y:S01]  /*107a0*/  UMOV UR21, UR51 ;  /* 0x0000003300157c82 */ /* 0x000fe20008000000 */
[----:B------:R-:W-:Y:S02]  /*107b0*/  @UP1 USHF.R.U32.HI UR21, URZ, UR17, UR20 ;  /* 0x000000113f151299 */ /* 0x000fe40008011614 */
[----:B------:R-:W-:Y:S02]  /*107c0*/  UIMAD UR19, UR16, UR6, UR4 ;  /* 0x00000006101372a4 */ /* 0x000fe4000f8e0204 */
[----:B------:R-:W-:Y:S02]  /*107d0*/  UIADD3 UR17, -UR21, URZ, URZ ;  /* 0x0000003f15117290 */ /* 0x000fe4000fffe13f */
[----:B------:R-:W-:Y:S02]  /*107e0*/  UIADD3 UR16, UR8, 0x4c00, URZ ;  /* 0x00004c0008107890 */ /* 0x000fe4000fffe03f */
[----:B------:R-:W-:Y:S01]  /*107f0*/  UIMAD UR17, UR23, UR17, UR51 ;  /* 0x00000011171172a4 */ /* 0x000fe2000f8e0233 */
[----:B------:R-:W-:-:S02]  /*10800*/  @UP0 ULDC UR45, c[0x0][0x384] ;  /* 0x0000e100002d0ab9 */ /* 0x000fc40000000800 */
[----:B------:R-:W-:Y:S01]  /*10810*/  @UP0 ULDC UR51, c[0x0][0x388] ;  /* 0x0000e20000330ab9 */ /* 0x000fe20000000800 */
[----:B------:R-:W-:-:S03]  /*10820*/  UIMAD UR20, UR17, UR7, UR5 ;  /* 0x00000007111472a4 */ /* 0x000fc6000f8e0205 */
[----:B------:R-:W-:-:S06]  /*10830*/  UMOV UR17, UR9 ;  /* 0x0000000900117c82 */ /* 0x000fcc0008000000 */
        /* <DEDUP_REMOVED lines=14> */
[----:B------:R-:W-:Y:S01]  /*10920*/  @UP1 USHF.R.U32.HI UR21, URZ, UR17, UR20 ;  /* 0x000000113f151299 */ /* 0x000fe20008011614 */
[----:B------:R-:W-:-:S03]  /*10930*/  @UP0 ULDC UR42, c[0x0][0x384] ;  /* 0x0000e100002a0ab9 */ /* 0x000fc60000000800 */
[----:B------:R-:W-:-:S04]  /*10940*/  UIADD3 UR17, -UR21, URZ, URZ ;  /* 0x0000003f15117290 */ /* 0x000fc8000fffe13f */
[----:B------:R-:W-:Y:S02]  /*10950*/  UIMAD UR17, UR23, UR17, UR19 ;  /* 0x00000011171172a4 */ /* 0x000fe4000f8e0213 */
[----:B------:R-:W-:Y:S02]  /*10960*/  UIMAD UR19, UR16, UR6, UR4 ;  /* 0x00000006101372a4 */ /* 0x000fe4000f8e0204 */
[----:B------:R-:W-:Y:S02]  /*10970*/  UIMAD UR20, UR17, UR7, UR5 ;  /* 0x00000007111472a4 */ /* 0x000fe4000f8e0205 */
[----:B------:R-:W-:Y:S01]  /*10980*/  UIADD3 UR16, UR8, 0x5400, URZ ;  /* 0x0000540008107890 */ /* 0x000fe2000fffe03f */
[----:B------:R-:W-:-:S08]  /*10990*/  UMOV UR17, UR9 ;  /* 0x0000000900117c82 */ /* 0x000fd00008000000 */
        /* <DEDUP_REMOVED lines=10> */
[----:B------:R-:W-:-:S05]  /*10a40*/  UIADD3 UR16, -UR19, URZ, URZ ;  /* 0x0000003f13107290 */ /* 0x000fca000fffe13f */
[----:B------:R-:W-:Y:S01]  /*10a50*/  @UP1 UMOV UR20, UR21 ;  /* 0x0000001500141c82 */ /* 0x000fe20008000000 */
[----:B------:R-:W-:Y:S01]  /*10a60*/  UMOV UR21, UR19 ;  /* 0x0000001300157c82 */ /* 0x000fe20008000000 */
[----:B------:R-:W-:Y:S02]  /*10a70*/  @UP1 USHF.R.U32.HI UR21, URZ, UR17, UR20 ;  /* 0x000000113f151299 */ /* 0x000fe40008011614 */
[----:B------:R-:W-:Y:S01]  /*10a80*/  UIMAD UR17, UR22, UR16, UR29 ;  /* 0x00000010161172a4 */ /* 0x000fe2000f8e021d */
[----:B------:R-:W-:Y:S01]  /*10a90*/  R2UR UR29, R40 ;  /* 0x00000000281d72ca */ /* 0x000fe200000e0000 */
[----:B------:R-:W-:-:S04]  /*10aa0*/  UIADD3 UR16, -UR21, URZ, URZ ;  /* 0x0000003f15107290 */ /* 0x000fc8000fffe13f */
[----:B------:R-:W-:Y:S02]  /*10ab0*/  UIMAD UR16, UR23, UR16, UR19 ;  /* 0x00000010171072a4 */ /* 0x000fe4000f8e0213 */
[----:B------:R-:W-:Y:S02]  /*10ac0*/  UIMAD UR19, UR17, UR6, UR4 ;  /* 0x00000006111372a4 */ /* 0x000fe4000f8e0204 */
[----:B------:R-:W-:Y:S02]  /*10ad0*/  UIMAD UR20, UR16, UR7, UR5 ;  /* 0x00000007101472a4 */ /* 0x000fe4000f8e0205 */
[----:B------:R-:W-:Y:S01]  /*10ae0*/  UIADD3 UR16, UR8, 0x5c00, URZ ;  /* 0x00005c0008107890 */ /* 0x000fe2000fffe03f */
[----:B------:R-:W-:-:S08]  /*10af0*/  UMOV UR17, UR9 ;  /* 0x0000000900117c82 */ /* 0x000fd00008000000 */
[----:B------:R0:W-:Y:S02]  /*10b00*/  UTMALDG.4D.IM2COL [UR16], [UR14], UR30 ;  /* 0x000000100e0073b4 */ /* 0x0001e4000805801e */
[----:B0-----:R-:W-:Y:S02]  /*10b10*/  UIMAD.WIDE.U32 UR16, UR29, UR24, URZ ;  /* 0x000000181d1072a5 */ /* 0x001fe4000f8e003f */
[----:B------:R-:W-:Y:S01]  /*10b20*/  UMOV UR19, UR29 ;  /* 0x0000001d00137c82 */ /* 0x000fe20008000000 */
[----:B------:R-:W-:-:S04]  /*10b30*/  R2UR UR29, R40 ;  /* 0x00000000281d72ca */ /* 0x000fc800000e0000 */
[----:B------:R-:W-:Y:S01]  /*10b40*/  @UP0 UMOV UR24, UR17 ;  /* 0x0000001100180c82 */ /* 0x000fe20008000000 */
[----:B------:R-:W-:Y:S01]  /*10b50*/  @UP1 ULDC.64 UR16, c[0x0][0x390] ;  /* 0x0000e40000101ab9 */ /* 0x000fe20000000a00 */
[----:B------:R-:W-:-:S03]  /*10b60*/  @UP0 USHF.R.U32.HI UR19, URZ, UR25, UR24 ;  /* 0x000000193f130299 */ /* 0x000fc60008011618 */
[----:B------:R-:W-:Y:S01]  /*10b70*/  @UP0 ULDC UR24, c[0x0][0x384] ;  /* 0x0000e10000180ab9 */ /* 0x000fe20000000800 */
[----:B------:R-:W-:Y:S02]  /*10b80*/  UIMAD.WIDE.U32 UR20, UR19, UR16, URZ ;  /* 0x00000010131472a5 */ /* 0x000fe4000f8e003f */
[----:B------:R-:W-:Y:S01]  /*10b90*/  UIADD3 UR16, UR8, 0x6400, URZ ;  /* 0x0000640008107890 */ /* 0x000fe2000fffe03f */
[----:B------:R-:W-:-:S04]  /*10ba0*/  @UP0 ULDC UR25, c[0x0][0x388] ;  /* 0x0000e20000190ab9 */ /* 0x000fc80000000800 */
[----:B------:R-:W-:Y:S01]  /*10bb0*/  @UP1 UMOV UR20, UR21 ;  /* 0x0000001500141c82 */ /* 0x000fe20008000000 */
[----:B------:R-:W-:Y:S01]  /*10bc0*/  UMOV UR21, UR19 ;  /* 0x0000001300157c82 */ /* 0x000fe20008000000 */
[----:B------:R-:W-:-:S03]  /*10bd0*/  @UP1 USHF.R.U32.HI UR21, URZ, UR17, UR20 ;  /* 0x000000113f151299 */ /* 0x000fc60008011614 */
[----:B------:R-:W-:Y:S01]  /*10be0*/  UMOV UR17, UR9 ;  /* 0x0000000900117c82 */ /* 0x000fe20008000000 */
[----:B------:R-:W-:-:S04]  /*10bf0*/  UIADD3 UR20, -UR21, URZ, URZ ;  /* 0x0000003f15147290 */ /* 0x000fc8000fffe13f */
[----:B------:R-:W-:Y:S02]  /*10c00*/  UIMAD UR20, UR23, UR20, UR19 ;  /* 0x00000014171472a4 */ /* 0x000fe4000f8e0213 */
[----:B------:R-:W-:Y:S02]  /*10c10*/  UIADD3 UR19, -UR19, URZ, URZ ;  /* 0x0000003f13137290 */ /* 0x000fe4000fffe13f */
[----:B------:R-:W-:Y:S02]  /*10c20*/  UIMAD UR20, UR20, UR7, UR5 ;  /* 0x00000007141472a4 */ /* 0x000fe4000f8e0205 */
[----:B------:R-:W-:-:S04]  /*10c30*/  UIMAD UR19, UR22, UR19, UR29 ;  /* 0x00000013161372a4 */ /* 0x000fc8000f8e021d */
[----:B------:R-:W-:-:S09]  /*10c40*/  UIMAD UR19, UR19, UR6, UR4 ;  /* 0x00000006131372a4 */ /* 0x000fd2000f8e0204 */
[----:B------:R0:W-:Y:S02]  /*10c50*/  UTMALDG.4D.IM2COL [UR16], [UR14], UR30 ;  /* 0x000000100e0073b4 */ /* 0x0001e4000805801e */
[----:B0-----:R-:W-:-:S07]  /*10c60*/  UIMAD.WIDE.U32 UR16, UR39, UR24, URZ ;  /* 0x00000018271072a5 */ /* 0x001fce000f8e003f */
[----:B------:R-:W-:Y:S01]  /*10c70*/  @UP0 UMOV UR24, UR17 ;  /* 0x0000001100180c82 */ /* 0x000fe20008000000 */
[----:B------:R-:W-:Y:S01]  /*10c80*/  @UP1 ULDC.64 UR16, c[0x0][0x390] ;  /* 0x0000e40000101ab9 */ /* 0x000fe20000000a00 */
[----:B------:R-:W-:-:S04]  /*10c90*/  @UP0 USHF.R.U32.HI UR39, URZ, UR25, UR24 ;  /* 0x000000193f270299 */ /* 0x000fc80008011618 */
[----:B------:R-:W-:Y:S02]  /*10ca0*/  UIMAD.WIDE.U32 UR24, UR39, UR16, URZ ;  /* 0x00000010271872a5 */ /* 0x000fe4000f8e003f */
[----:B------:R-:W-:Y:S02]  /*10cb0*/  UIADD3 UR19, -UR39, URZ, URZ ;  /* 0x0000003f27137290 */ /* 0x000fe4000fffe13f */
[----:B------:R-:W-:Y:S01]  /*10cc0*/  UMOV UR21, UR39 ;  /* 0x0000002700157c82 */ /* 0x000fe20008000000 */
[----:B------:R-:W-:Y:S02]  /*10cd0*/  @UP1 USHF.R.U32.HI UR21, URZ, UR17, UR25 ;  /* 0x000000113f151299 */ /* 0x000fe40008011619 */
[----:B------:R-:W-:Y:S02]  /*10ce0*/  UIMAD UR19, UR22, UR19, UR43 ;  /* 0x00000013161372a4 */ /* 0x000fe4000f8e022b */
[----:B------:R-:W-:Y:S02]  /*10cf0*/  UIADD3 UR20, -UR21, URZ, URZ ;  /* 0x0000003f15147290 */ /* 0x000fe4000fffe13f */
[----:B------:R-:W-:-:S02]  /*10d00*/  UIADD3 UR16, UR8, 0x6c00, URZ ;  /* 0x00006c0008107890 */ /* 0x000fc4000fffe03f */
[----:B------:R-:W-:Y:S02]  /*10d10*/  UIMAD UR20, UR23, UR20, UR39 ;  /* 0x00000014171472a4 */ /* 0x000fe4000f8e0227 */
[----:B------:R-:W-:Y:S02]  /*10d20*/  UIMAD UR19, UR19, UR6, UR4 ;  /* 0x00000006131372a4 */ /* 0x000fe4000f8e0204 */
[----:B------:R-:W-:Y:S01]  /*10d30*/  UIMAD UR20, UR20, UR7, UR5 ;  /* 0x00000007141472a4 */ /* 0x000fe2000f8e0205 */
[----:B------:R-:W-:Y:S01]  /*10d40*/  UMOV UR17, UR9 ;  /* 0x0000000900117c82 */ /* 0x000fe20008000000 */
[----:B------:R-:W-:Y:S01]  /*10d50*/  @UP0 ULDC UR24, c[0x0][0x384] ;  /* 0x0000e10000180ab9 */ /* 0x000fe20000000800 */
[----:B------:R-:W-:Y:S01]  /*10d60*/  @UP0 ULDC UR25, c[0x0][0x384] ;  /* 0x0000e10000190ab9 */ /* 0x000fe20000000800 */
[----:B------:R-:W-:Y:S01]  /*10d70*/  @UP1 ULDC.64 UR38, c[0x0][0x390] ;  /* 0x0000e40000261ab9 */ /* 0x000fe20000000a00 */
[----:B------:R-:W-:-:S04]  /*10d80*/  @UP0 ULDC UR43, c[0x0][0x388] ;  /* 0x0000e200002b0ab9 */ /* 0x000fc80000000800 */
[----:B------:R0:W-:Y:S02]  /*10d90*/  UTMALDG.4D.IM2COL [UR16], [UR14], UR30 ;  /* 0x000000100e0073b4 */ /* 0x0001e4000805801e */
[----:B0-----:R-:W-:Y:S02]  /*10da0*/  UIMAD.WIDE.U32 UR20, UR40, UR24, URZ ;  /* 0x00000018281472a5 */ /* 0x001fe4000f8e003f */
[----:B------:R-:W-:Y:S01]  /*10db0*/  UIMAD.WIDE.U32 UR16, UR34, UR25, URZ ;  /* 0x00000019221072a5 */ /* 0x000fe2000f8e003f */
[----:B------:R-:W-:Y:S01]  /*10dc0*/  @UP0 ULDC UR24, c[0x0][0x388] ;  /* 0x0000e20000180ab9 */ /* 0x000fe20000000800 */
[----:B------:R-:W-:Y:S01]  /*10dd0*/  UMOV UR19, UR40 ;  /* 0x0000002800137c82 */ /* 0x000fe20008000000 */
[----:B------:R-:W-:Y:S02]  /*10de0*/  @UP0 ULDC UR40, c[0x0][0x384] ;  /* 0x0000e10000280ab9 */ /* 0x000fe40000000800 */
[----:B------:R-:W-:Y:S01]  /*10df0*/  @UP0 ULDC UR20, c[0x0][0x388] ;  /* 0x0000e20000140ab9 */ /* 0x000fe20000000800 */
[----:B------:R-:W-:Y:S01]  /*10e00*/  @UP0 UMOV UR25, UR21 ;  /* 0x0000001500190c82 */ /* 0x000fe20008000000 */
[----:B------:R-:W-:-:S02]  /*10e10*/  @UP0 USHF.R.U32.HI UR31, URZ, UR20, UR17 ;  /* 0x000000143f1f0299 */ /* 0x000fc40008011611 */
[----:B------:R-:W-:Y:S01]  /*10e20*/  @UP0 USHF.R.U32.HI UR19, URZ, UR24, UR25 ;  /* 0x000000183f130299 */ /* 0x000fe20008011619 */
[----:B------:R-:W-:Y:S02]  /*10e30*/  @UP1 ULDC.64 UR16, c[0x0][0x390] ;  /* 0x0000e40000101ab9 */ /* 0x000fe40000000a00 */
[----:B------:R-:W-:Y:S01]  /*10e40*/  @UP1 ULDC.64 UR24, c[0x0][0x390] ;  /* 0x0000e40000181ab9 */ /* 0x000fe20000000a00 */
[----:B------:R-:W-:Y:S02]  /*10e50*/  UIMAD.WIDE.U32 UR20, UR31, UR16, URZ ;  /* 0x000000101f1472a5 */ /* 0x000fe4000f8e003f */
[----:B------:R-:W-:Y:S02]  /*10e60*/  UIMAD.WIDE.U32 UR26, UR19, UR24, URZ ;  /* 0x00000018131a72a5 */ /* 0x000fe4000f8e003f */
[----:B------:R-:W-:Y:S01]  /*10e70*/  UMOV UR29, UR19 ;  /* 0x00000013001d7c82 */ /* 0x000fe20008000000 */
[----:B------:R-:W-:Y:S02]  /*10e80*/  UIADD3 UR24, UR8, 0x7400, URZ ;  /* 0x0000740008187890 */ /* 0x000fe4000fffe03f */
[----:B------:R-:W-:Y:S01]  /*10e90*/  @UP1 USHF.R.U32.HI UR29, URZ, UR25, UR27 ;  /* 0x000000193f1d1299 */ /* 0x000fe2000801161b */
[----:B------:R-:W-:Y:S01]  /*10ea0*/  @UP1 UMOV UR16, UR21 ;  /* 0x0000001500101c82 */ /* 0x000fe20008000000 */
[----:B------:R-:W-:Y:S01]  /*10eb0*/  UMOV UR21, UR31 ;  /* 0x0000001f00157c82 */ /* 0x000fe20008000000 */
[----:B------:R-:W-:-:S02]  /*10ec0*/  @UP1 USHF.R.U32.HI UR21, URZ, UR17, UR16 ;  /* 0x000000113f151299 */ /* 0x000fc40008011610 */
[----:B------:R-:W-:Y:S02]  /*10ed0*/  UIADD3 UR16, -UR19, URZ, URZ ;  /* 0x0000003f13107290 */ /* 0x000fe4000fffe13f */
[----:B------:R-:W-:Y:S01]  /*10ee0*/  UIADD3 UR20, -UR29, URZ, URZ ;  /* 0x0000003f1d147290 */ /* 0x000fe2000fffe13f */
[----:B------:R-:W-:Y:S01]  /*10ef0*/  @UP0 ULDC UR26, c[0x0][0x384] ;  /* 0x0000e100001a0ab9 */ /* 0x000fe20000000800 */
[----:B------:R-:W-:Y:S02]  /*10f00*/  UIMAD UR16, UR22, UR16, UR28 ;  /* 0x00000010161072a4 */ /* 0x000fe4000f8e021c */
[----:B------:R-:W-:Y:S02]  /*10f10*/  UIMAD.WIDE.U32 UR26, UR32, UR26, URZ ;  /* 0x0000001a201a72a5 */ /* 0x000fe4000f8e003f */
[----:B------:R-:W-:Y:S01]  /*10f20*/  UIMAD UR20, UR23, UR20, UR19 ;  /* 0x00000014171472a4 */ /* 0x000fe2000f8e0213 */
[----:B------:R-:W-:Y:S01]  /*10f30*/  @UP0 ULDC UR17, c[0x0][0x388] ;  /* 0x0000e20000110ab9 */ /* 0x000fe20000000800 */
[----:B------:R-:W-:Y:S01]  /*10f40*/  UMOV UR25, UR9 ;  /* 0x0000000900197c82 */ /* 0x000fe20008000000 */
[----:B------:R-:W-:-:S02]  /*10f50*/  @UP0 USHF.R.U32.HI UR32, URZ, UR17, UR27 ;  /* 0x000000113f200299 */ /* 0x000fc4000801161b */
[----:B------:R-:W-:Y:S02]  /*10f60*/  UIMAD UR27, UR16, UR6, UR4 ;  /* 0x00000006101b72a4 */ /* 0x000fe4000f8e0204 */
[----:B------:R-:W-:Y:S02]  /*10f70*/  UIMAD UR28, UR20, UR7, UR5 ;  /* 0x00000007141c72a4 */ /* 0x000fe4000f8e0205 */
[----:B------:R-:W-:Y:S02]  /*10f80*/  UIADD3 UR17, -UR31, URZ, URZ ;  /* 0x0000003f1f117290 */ /* 0x000fe4000fffe13f */
[----:B------:R-:W-:Y:S02]  /*10f90*/  UIADD3 UR16, -UR21, URZ, URZ ;  /* 0x0000003f15107290 */ /* 0x000fe4000fffe13f */
[----:B------:R-:W-:Y:S02]  /*10fa0*/  UIMAD UR17, UR22, UR17, UR41 ;  /* 0x00000011161172a4 */ /* 0x000fe4000f8e0229 */
[----:B------:R-:W-:Y:S01]  /*10fb0*/  UIMAD UR20, UR23, UR16, UR31 ;  /* 0x00000010171472a4 */ /* 0x000fe2000f8e021f */
[----:B------:R-:W-:Y:S01]  /*10fc0*/  UMOV UR26, UR18 ;  /* 0x00000012001a7c82 */ /* 0x000fe20008000000 */
[----:B------:R-:W-:Y:S01]  /*10fd0*/  UIADD3 UR16, UR8, 0x7c00, URZ ;  /* 0x00007c0008107890 */ /* 0x000fe2000fffe03f */
[----:B------:R0:W-:Y:S01]  /*10fe0*/  UTMALDG.4D.IM2COL [UR24], [UR14], UR30 ;  /* 0x000000180e0073b4 */ /* 0x0001e2000805801e */
[----:B------:R-:W-:-:S02]  /*10ff0*/  UIMAD UR19, UR17, UR6, UR4 ;  /* 0x00000006111372a4 */ /* 0x000fc4000f8e0204 */
[----:B------:R-:W-:Y:S01]  /*11000*/  UIMAD UR20, UR20, UR7, UR5 ;  /* 0x00000007141472a4 */ /* 0x000fe2000f8e0205 */
[----:B------:R-:W-:Y:S01]  /*11010*/  UMOV UR17, UR9 ;  /* 0x0000000900117c82 */ /* 0x000fe20008000000 */
[----:B------:R-:W-:Y:S01]  /*11020*/  UMOV UR34, UR11 ;  /* 0x0000000b00227c82 */ /* 0x000fe20008000000 */
[----:B------:R-:W-:-:S06]  /*11030*/  UIMAD.WIDE.U32 UR40, UR11, UR40, URZ ;  /* 0x000000280b2872a5 */ /* 0x000fcc000f8e003f */
[----:B------:R1:W-:Y:S01]  /*11040*/  UTMALDG.4D.IM2COL [UR16], [UR14], UR30 ;  /* 0x000000100e0073b4 */ /* 0x0003e2000805801e */
[----:B------:R-:W-:Y:S01]  /*11050*/  @UP0 ULDC UR40, c[0x0][0x388] ;  /* 0x0000e20000280ab9 */ /* 0x000fe20000000800 */
[----:B0-----:R-:W-:Y:S01]  /*11060*/  @UP1 ULDC.64 UR24, c[0x0][0x390] ;  /* 0x0000e40000181ab9 */ /* 0x001fe20000000a00 */
[----:B------:R-:W-:Y:S01]  /*11070*/  @UP0 ULDC UR27, c[0x0][0x384] ;  /* 0x0000e100001b0ab9 */ /* 0x000fe20000000800 */
[----:B------:R-:W-:Y:S01]  /*11080*/  UIMAD.WIDE.U32 UR28, UR32, UR24, URZ ;  /* 0x00000018201c72a5 */ /* 0x000fe2000f8e003f */
[----:B------:R-:W-:-:S06]  /*11090*/  UMOV UR26, UR36 ;  /* 0x00000024001a7c82 */ /* 0x000fcc0008000000 */
[----:B------:R-:W-:Y:S01]  /*110a0*/  @UP1 UMOV UR31, UR29 ;  /* 0x0000001d001f1c82 */ /* 0x000fe20008000000 */
[----:B-1----:R-:W-:Y:S01]  /*110b0*/  UMOV UR21, UR32 ;  /* 0x0000002000157c82 */ /* 0x002fe20008000000 */
[----:B------:R-:W-:Y:S02]  /*110c0*/  @UP1 USHF.R.U32.HI UR21, URZ, UR25, UR31 ;  /* 0x000000193f151299 */ /* 0x000fe4000801161f */
[----:B------:R-:W-:Y:S02]  /*110d0*/  UIADD3 UR25, -UR32, URZ, URZ ;  /* 0x0000003f20197290 */ /* 0x000fe4000fffe13f */
[----:B------:R-:W-:Y:S02]  /*110e0*/  UIADD3 UR24, -UR21, URZ, URZ ;  /* 0x0000003f15187290 */ /* 0x000fe4000fffe13f */
[----:B------:R-:W-:Y:S02]  /*110f0*/  UIMAD UR47, UR22, UR25, UR47 ;  /* 0x00000019162f72a4 */ /* 0x000fe4000f8e022f */
[----:B------:R-:W-:-:S02]  /*11100*/  UIMAD UR20, UR23, UR24, UR32 ;  /* 0x00000018171472a4 */ /* 0x000fc4000f8e0220 */
[----:B------:R-:W-:Y:S02]  /*11110*/  UIADD3 UR16, UR8, 0x8400, URZ ;  /* 0x0000840008107890 */ /* 0x000fe4000fffe03f */
[----:B------:R-:W-:Y:S02]  /*11120*/  UIMAD UR19, UR47, UR6, UR4 ;  /* 0x000000062f1372a4 */ /* 0x000fe4000f8e0204 */
[----:B------:R-:W-:Y:S02]  /*11130*/  UIMAD UR20, UR20, UR7, UR5 ;  /* 0x00000007141472a4 */ /* 0x000fe4000f8e0205 */
[----:B------:R-:W-:Y:S01]  /*11140*/  UIMAD.WIDE.U32 UR24, UR36, UR27, URZ ;  /* 0x0000001b241872a5 */ /* 0x000fe2000f8e003f */
[----:B------:R-:W-:Y:S02]  /*11150*/  UMOV UR31, UR35 ;  /* 0x00000023001f7c82 */ /* 0x000fe40008000000 */
[----:B------:R-:W-:Y:S01]  /*11160*/  @UP0 ULDC UR27, c[0x0][0x388] ;  /* 0x0000e200001b0ab9 */ /* 0x000fe20000000800 */
[----:B------:R-:W-:Y:S01]  /*11170*/  UMOV UR32, UR37 ;  /* 0x0000002500207c82 */ /* 0x000fe20008000000 */
[----:B------:R-:W-:-:S02]  /*11180*/  @UP0 USHF.R.U32.HI UR26, URZ, UR27, UR25 ;  /* 0x0000001b3f1a0299 */ /* 0x000fc40008011619 */
[----:B------:R0:W-:Y:S01]  /*11190*/  UTMALDG.4D.IM2COL [UR16], [UR14], UR30 ;  /* 0x000000100e0073b4 */ /* 0x0001e2000805801e */
[----:B------:R-:W-:Y:S01]  /*111a0*/  @UP0 ULDC UR27, c[0x0][0x384] ;  /* 0x0000e100001b0ab9 */ /* 0x000fe20000000800 */
[----:B------:R-:W-:Y:S01]  /*111b0*/  @UP1 ULDC.64 UR24, c[0x0][0x390] ;  /* 0x0000e40000181ab9 */ /* 0x000fe20000000a00 */
[----:B------:R-:W-:Y:S01]  /*111c0*/  UMOV UR36, UR52 ;  /* 0x0000003400247c82 */ /* 0x000fe20008000000 */
[----:B------:R-:W-:Y:S01]  /*111d0*/  @UP0 ULDC UR47, c[0x0][0x384] ;  /* 0x0000e100002f0ab9 */ /* 0x000fe20000000800 */
[----:B------:R-:W-:Y:S01]  /*111e0*/  UMOV UR29, UR26 ;  /* 0x0000001a001d7c82 */ /* 0x000fe20008000000 */
[----:B0-----:R-:W-:Y:S01]  /*111f0*/  UIMAD.WIDE.U32 UR20, UR13, UR27, URZ ;  /* 0x0000001b0d1472a5 */ /* 0x001fe2000f8e003f */
[----:B------:R-:W-:Y:S01]  /*11200*/  @UP0 ULDC UR19, c[0x0][0x388] ;  /* 0x0000e20000130ab9 */ /* 0x000fe20000000800 */
[----:B------:R-:W-:Y:S02]  /*11210*/  UIMAD.WIDE.U32 UR16, UR26, UR24, URZ ;  /* 0x000000181a1072a5 */ /* 0x000fe4000f8e003f */
[----:B------:R-:W-:-:S02]  /*11220*/  @UP0 USHF.R.U32.HI UR13, URZ, UR19, UR21 ;  /* 0x000000133f0d0299 */ /* 0x000fc40008011615 */
[----:B------:R-:W-:Y:S02]  /*11230*/  UIADD3 UR19, -UR26, URZ, URZ ;  /* 0x0000003f1a137290 */ /* 0x000fe4000fffe13f */
[----:B------:R-:W-:Y:S01]  /*11240*/  UIMAD.WIDE.U32 UR20, UR13, UR38, URZ ;  /* 0x000000260d1472a5 */ /* 0x000fe2000f8e003f */
[----:B------:R-:W-:Y:S01]  /*11250*/  @UP1 UMOV UR27, UR17 ;  /* 0x00000011001b1c82 */ /* 0x000fe20008000000 */
[----:B------:R-:W-:Y:S02]  /*11260*/  UIADD3 UR24, UR8, 0x8c00, URZ ;  /* 0x00008c0008187890 */ /* 0x000fe4000fffe03f */
[----:B------:R-:W-:-:S03]  /*11270*/  @UP1 USHF.R.U32.HI UR29, URZ, UR25, UR27 ;  /* 0x000000193f1d1299 */ /* 0x000fc6000801161b */
[----:B------:R-:W-:Y:S01]  /*11280*/  @UP1 UMOV UR20, UR21 ;  /* 0x0000001500141c82 */ /* 0x000fe20008000000 */
[----:B------:R-:W-:Y:S01]  /*11290*/  UMOV UR21, UR13 ;  /* 0x0000000d00157c82 */ /* 0x000fe20008000000 */
[----:B------:R-:W-:Y:S02]  /*112a0*/  @UP1 USHF.R.U32.HI UR21, URZ, UR39, UR20 ;  /* 0x000000273f151299 */ /* 0x000fe40008011614 */
[----:B------:R-:W-:Y:S02]  /*112b0*/  UIADD3 UR17, -UR29, URZ, URZ ;  /* 0x0000003f1d117290 */ /* 0x000fe4000fffe13f */
[----:B------:R-:W-:Y:S01]  /*112c0*/  UIMAD UR27, UR22, UR19, UR10 ;  /* 0x00000013161b72a4 */ /* 0x000fe2000f8e020a */
[----:B------:R-:W-:Y:S01]  /*112d0*/  R2UR UR10, R47 ;  /* 0x000000002f0a72ca */ /* 0x000fe200000e0000 */
[----:B------:R-:W-:Y:S02]  /*112e0*/  UIADD3 UR19, -UR13, URZ, URZ ;  /* 0x0000003f0d137290 */ /* 0x000fe4000fffe13f */
[----:B------:R-:W-:-:S02]  /*112f0*/  UIADD3 UR20, -UR21, URZ, URZ ;  /* 0x0000003f15147290 */ /* 0x000fc4000fffe13f */
[----:B------:R-:W-:Y:S02]  /*11300*/  UIMAD UR17, UR23, UR17, UR26 ;  /* 0x00000011171172a4 */ /* 0x000fe4000f8e021a */
[----:B------:R-:W-:Y:S02]  /*11310*/  UIMAD UR19, UR22, UR19, UR46 ;  /* 0x00000013161372a4 */ /* 0x000fe4000f8e022e */
[----:B------:R-:W-:Y:S02]  /*11320*/  UIMAD UR20, UR23, UR20, UR13 ;  /* 0x00000014171472a4 */ /* 0x000fe4000f8e020d */
[----:B------:R-:W-:Y:S02]  /*11330*/  UIMAD UR27, UR27, UR6, UR4 ;  /* 0x000000061b1b72a4 */ /* 0x000fe4000f8e0204 */
[----:B------:R-:W-:Y:S02]  /*11340*/  UIMAD UR28, UR17, UR7, UR5 ;  /* 0x00000007111c72a4 */ /* 0x000fe4000f8e0205 */
[----:B------:R-:W-:-:S02]  /*11350*/  UIADD3 UR16, UR8, 0x9400, URZ ;  /* 0x0000940008107890 */ /* 0x000fc4000fffe03f */
[----:B------:R-:W-:Y:S02]  /*11360*/  UIMAD UR19, UR19, UR6, UR4 ;  /* 0x00000006131372a4 */ /* 0x000fe4000f8e0204 */
[----:B------:R-:W-:Y:S01]  /*11370*/  UIMAD UR20, UR20, UR7, UR5 ;  /* 0x00000007141472a4 */ /* 0x000fe2000f8e0205 */
[----:B------:R-:W-:Y:S01]  /*11380*/  UMOV UR25, UR9 ;  /* 0x0000000900197c82 */ /* 0x000fe20008000000 */
[----:B------:R-:W-:Y:S01]  /*11390*/  UMOV UR26, UR18 ;  /* 0x00000012001a7c82 */ /* 0x000fe20008000000 */
[----:B------:R-:W-:Y:S01]  /*113a0*/  UMOV UR17, UR9 ;  /* 0x0000000900117c82 */ /* 0x000fe20008000000 */
[----:B------:R0:W-:Y:S01]  /*113b0*/  UTMALDG.4D.IM2COL [UR24], [UR14], UR30 ;  /* 0x000000180e0073b4 */ /* 0x0001e2000805801e */
[----:B------:R-:W-:Y:S01]  /*113c0*/  @UP0 ULDC UR13, c[0x0][0x384] ;  /* 0x0000e100000d0ab9 */ /* 0x000fe20000000800 */
[----:B------:R-:W-:Y:S01]  /*113d0*/  UMOV UR39, UR48 ;  /* 0x0000003000277c82 */ /* 0x000fe20008000000 */
[----:B------:R-:W-:Y:S01]  /*113e0*/  UMOV UR38, UR61 ;  /* 0x0000003d00267c82 */ /* 0x000fe20008000000 */
[----:B------:R-:W-:Y:S01]  /*113f0*/  @UP0 ULDC UR46, c[0x0][0x384] ;  /* 0x0000e100002e0ab9 */ /* 0x000fe20000000800 */
[----:B------:R1:W-:Y:S01]  /*11400*/  UTMALDG.4D.IM2COL [UR16], [UR14], UR30 ;  /* 0x000000100e0073b4 */ /* 0x0003e2000805801e */
[----:B0-----:R-:W-:Y:S01]  /*11410*/  @UP0 ULDC UR24, c[0x0][0x384] ;  /* 0x0000e10000180ab9 */ /* 0x001fe20000000800 */
[----:B------:R-:W-:Y:S01]  /*11420*/  @UP0 ULDC UR25, c[0x0][0x388] ;  /* 0x0000e20000190ab9 */ /* 0x000fe20000000800 */
[----:B------:R-:W-:Y:S01]  /*11430*/  @UP1 ULDC.64 UR26, c[0x0][0x390] ;  /* 0x0000e400001a1ab9 */ /* 0x000fe20000000a00 */
[----:B-1----:R-:W-:-:S02]  /*11440*/  UIMAD.WIDE.U32 UR16, UR35, UR13, URZ ;  /* 0x0000000d231072a5 */ /* 0x002fc4000f8e003f */
[----:B------:R-:W-:Y:S01]  /*11450*/  UIMAD.WIDE.U32 UR20, UR12, UR24, URZ ;  /* 0x000000180c1472a5 */ /* 0x000fe2000f8e003f */
[----:B------:R-:W-:-:S03]  /*11460*/  @UP0 ULDC UR13, c[0x0][0x388] ;  /* 0x0000e200000d0ab9 */ /* 0x000fc60000000800 */
[----:B------:R-:W-:Y:S01]  /*11470*/  @UP0 USHF.R.U32.HI UR12, URZ, UR13, UR21 ;  /* 0x0000000d3f0c0299 */ /* 0x000fe20008011615 */
[----:B------:R-:W-:Y:S01]  /*11480*/  @UP0 UMOV UR24, UR17 ;  /* 0x0000001100180c82 */ /* 0x000fe20008000000 */
[----:B------:R-:W-:Y:S01]  /*11490*/  @UP1 ULDC.64 UR16, c[0x0][0x390] ;  /* 0x0000e40000101ab9 */ /* 0x000fe20000000a00 */
[----:B------:R-:W-:Y:S02]  /*114a0*/  @UP0 USHF.R.U32.HI UR31, URZ, UR25, UR24 ;  /* 0x000000193f1f0299 */ /* 0x000fe40008011618 */
[----:B------:R-:W-:Y:S02]  /*114b0*/  UIMAD.WIDE.U32 UR20, UR12, UR16, URZ ;  /* 0x000000100c1472a5 */ /* 0x000fe4000f8e003f */
[----:B------:R-:W-:Y:S02]  /*114c0*/  UIMAD.WIDE.U32 UR28, UR31, UR26, URZ ;  /* 0x0000001a1f1c72a5 */ /* 0x000fe4000f8e003f */
[----:B------:R-:W-:Y:S02]  /*114d0*/  UIADD3 UR11, -UR12, URZ, URZ ;  /* 0x0000003f0c0b7290 */ /* 0x000fe4000fffe13f */
[----:B------:R-:W-:Y:S01]  /*114e0*/  UIADD3 UR24, UR8, 0x9c00, URZ ;  /* 0x00009c0008187890 */ /* 0x000fe2000fffe03f */
[----:B------:R-:W-:-:S02]  /*114f0*/  @UP1 UMOV UR19, UR21 ;  /* 0x0000001500131c82 */ /* 0x000fc40008000000 */
[----:B------:R-:W-:Y:S01]  /*11500*/  @UP1 UMOV UR13, UR29 ;  /* 0x0000001d000d1c82 */ /* 0x000fe20008000000 */
[----:B------:R-:W-:Y:S01]  /*11510*/  UMOV UR29, UR31 ;  /* 0x0000001f001d7c82 */ /* 0x000fe20008000000 */
[----:B------:R-:W-:Y:S02]  /*11520*/  @UP1 USHF.R.U32.HI UR29, URZ, UR27, UR13 ;  /* 0x0000001b3f1d1299 */ /* 0x000fe4000801160d */
[----:B------:R-:W-:Y:S01]  /*11530*/  UIADD3 UR13, -UR31, URZ, URZ ;  /* 0x0000003f1f0d7290 */ /* 0x000fe2000fffe13f */
[----:B------:R-:W-:Y:S01]  /*11540*/  UMOV UR21, UR12 ;  /* 0x0000000c00157c82 */ /* 0x000fe20008000000 */
[----:B------:R-:W-:Y:S02]  /*11550*/  @UP1 USHF.R.U32.HI UR21, URZ, UR17, UR19 ;  /* 0x000000113f151299 */ /* 0x000fe40008011613 */
[----:B------:R-:W-:Y:S01]  /*11560*/  UIMAD UR13, UR22, UR13, UR10 ;  /* 0x0000000d160d72a4 */ /* 0x000fe2000f8e020a */
[----:B------:R-:W-:Y:S01]  /*11570*/  R2UR UR10, R48 ;  /* 0x00000000300a72ca */ /* 0x000fe200000e0000 */
[----:B------:R-:W-:-:S02]  /*11580*/  UIADD3 UR17, -UR29, URZ, URZ ;  /* 0x0000003f1d117290 */ /* 0x000fc4000fffe13f */
[----:B------:R-:W-:Y:S02]  /*11590*/  UIMAD UR27, UR13, UR6, UR4 ;  /* 0x000000060d1b72a4 */ /* 0x000fe4000f8e0204 */
[----:B------:R-:W-:Y:S02]  /*115a0*/  UIADD3 UR13, -UR21, URZ, URZ ;  /* 0x0000003f150d7290 */ /* 0x000fe4000fffe13f */
[----:B------:R-:W-:Y:S02]  /*115b0*/  UIMAD UR17, UR23, UR17, UR31 ;  /* 0x00000011171172a4 */ /* 0x000fe4000f8e021f */
[----:B------:R-:W-:Y:S02]  /*115c0*/  UIMAD UR13, UR23, UR13, UR12 ;  /* 0x0000000d170d72a4 */ /* 0x000fe4000f8e020c */
[----:B------:R-:W-:Y:S02]  /*115d0*/  UIMAD UR28, UR17, UR7, UR5 ;  /* 0x00000007111c72a4 */ /* 0x000fe4000f8e0205 */
[----:B------:R-:W-:Y:S01]  /*115e0*/  UIMAD UR11, UR22, UR11, UR10 ;  /* 0x0000000b160b72a4 */ /* 0x000fe2000f8e020a */
[----:B------:R-:W-:Y:S01]  /*115f0*/  R2UR UR10, R49 ;  /* 0x00000000310a72ca */ /* 0x000fe200000e0000 */
[----:B------:R-:W-:-:S02]  /*11600*/  UIADD3 UR16, UR8, 0xa400, URZ ;  /* 0x0000a40008107890 */ /* 0x000fc4000fffe03f */
[----:B------:R-:W-:Y:S02]  /*11610*/  UIMAD UR19, UR11, UR6, UR4 ;  /* 0x000000060b1372a4 */ /* 0x000fe4000f8e0204 */
[----:B------:R-:W-:Y:S01]  /*11620*/  UIMAD UR20, UR13, UR7, UR5 ;  /* 0x000000070d1472a4 */ /* 0x000fe2000f8e0205 */
[----:B------:R-:W-:Y:S02]  /*11630*/  UMOV UR25, UR9 ;  /* 0x0000000900197c82 */ /* 0x000fe40008000000 */
[----:B------:R-:W-:Y:S01]  /*11640*/  @UP0 ULDC UR13, c[0x0][0x388] ;  /* 0x0000e200000d0ab9 */ /* 0x000fe20000000800 */
[----:B------:R-:W-:Y:S01]  /*11650*/  UMOV UR26, UR18 ;  /* 0x00000012001a7c82 */ /* 0x000fe20008000000 */
[----:B------:R-:W-:Y:S01]  /*11660*/  @UP0 USHF.R.U32.HI UR34, URZ, UR13, UR41 ;  /* 0x0000000d3f220299 */ /* 0x000fe20008011629 */
[----:B------:R0:W-:Y:S01]  /*11670*/  UTMALDG.4D.IM2COL [UR24], [UR14], UR30 ;  /* 0x000000180e0073b4 */ /* 0x0001e2000805801e */
[----:B------:R-:W-:Y:S01]  /*11680*/  UMOV UR17, UR9 ;  /* 0x0000000900117c82 */ /* 0x000fe20008000000 */
[----:B------:R-:W-:Y:S01]  /*11690*/  @UP0 ULDC UR41, c[0x0][0x384] ;  /* 0x0000e10000290ab9 */ /* 0x000fe20000000800 */
[----:B------:R-:W-:Y:S01]  /*116a0*/  UMOV UR12, UR55 ;  /* 0x00000037000c7c82 */ /* 0x000fe20008000000 */
[----:B------:R-:W-:Y:S01]  /*116b0*/  UMOV UR11, UR53 ;  /* 0x00000035000b7c82 */ /* 0x000fe20008000000 */
[----:B------:R-:W-:Y:S01]  /*116c0*/  UMOV UR31, UR59 ;  /* 0x0000003b001f7c82 */ /* 0x000fe20008000000 */
[----:B------:R-:W-:Y:S01]  /*116d0*/  UMOV UR13, UR54 ;  /* 0x00000036000d7c82 */ /* 0x000fe20008000000 */
[----:B------:R1:W-:Y:S01]  /*116e0*/  UTMALDG.4D.IM2COL [UR16], [UR14], UR30 ;  /* 0x000000100e0073b4 */ /* 0x0003e2000805801e */
[----:B0-----:R-:W-:Y:S01]  /*116f0*/  @UP1 ULDC.64 UR24, c[0x0][0x390] ;  /* 0x0000e40000181ab9 */ /* 0x001fe20000000a00 */
[----:B------:R-:W-:Y:S01]  /*11700*/  @UP0 ULDC UR28, c[0x0][0x388] ;  /* 0x0000e200001c0ab9 */ /* 0x000fe20000000800 */
[----:B------:R-:W-:Y:S01]  /*11710*/  @UP0 ULDC UR27, c[0x0][0x384] ;  /* 0x0000e100001b0ab9 */ /* 0x000fe20000000800 */
[----:B-1----:R-:W-:-:S02]  /*11720*/  UIMAD.WIDE.U32 UR16, UR34, UR24, URZ ;  /* 0x00000018221072a5 */ /* 0x002fc4000f8e003f */
[----:B------:R-:W-:Y:S01]  /*11730*/  UMOV UR21, UR34 ;  /* 0x0000002200157c82 */ /* 0x000fe20008000000 */
[----:B------:R-:W-:Y:S01]  /*11740*/  UIADD3 UR19, -UR34, URZ, URZ ;  /* 0x0000003f22137290 */ /* 0x000fe2000fffe13f */
[----:B------:R-:W-:Y:S01]  /*11750*/  @UP0 ULDC UR24, c[0x0][0x384] ;  /* 0x0000e10000180ab9 */ /* 0x000fe20000000800 */
[----:B------:R-:W-:Y:S02]  /*11760*/  UIADD3 UR16, UR8, 0xac00, URZ ;  /* 0x0000ac0008107890 */ /* 0x000fe4000fffe03f */
[----:B------:R-:W-:Y:S01]  /*11770*/  @UP1 UMOV UR26, UR17 ;  /* 0x00000011001a1c82 */ /* 0x000fe20008000000 */
[----:B------:R-:W-:Y:S01]  /*11780*/  UIMAD UR19, UR22, UR19, UR10 ;  /* 0x00000013161372a4 */ /* 0x000fe2000f8e020a */
[----:B------:R-:W-:Y:S01]  /*11790*/  R2UR UR10, R50 ;  /* 0x00000000320a72ca */ /* 0x000fe200000e0000 */
[----:B------:R-:W-:Y:S02]  /*117a0*/  @UP1 USHF.R.U32.HI UR21, URZ, UR25, UR26 ;  /* 0x000000193f151299 */ /* 0x000fe4000801161a */
[----:B------:R-:W-:-:S02]  /*117b0*/  UIMAD UR19, UR19, UR6, UR4 ;  /* 0x00000006131372a4 */ /* 0x000fc4000f8e0204 */
[----:B------:R-:W-:Y:S02]  /*117c0*/  UIADD3 UR20, -UR21, URZ, URZ ;  /* 0x0000003f15147290 */ /* 0x000fe4000fffe13f */
[----:B------:R-:W-:Y:S02]  /*117d0*/  UIMAD.WIDE.U32 UR24, UR33, UR24, URZ ;  /* 0x00000018211872a5 */ /* 0x000fe4000f8e003f */
[----:B------:R-:W-:Y:S01]  /*117e0*/  UIMAD UR20, UR23, UR20, UR34 ;  /* 0x00000014171472a4 */ /* 0x000fe2000f8e0222 */
[----:B------:R-:W-:Y:S01]  /*117f0*/  UMOV UR17, UR9 ;  /* 0x0000000900117c82 */ /* 0x000fe20008000000 */
[----:B------:R-:W-:Y:S02]  /*11800*/  @UP0 USHF.R.U32.HI UR33, URZ, UR28, UR25 ;  /* 0x0000001c3f210299 */ /* 0x000fe40008011619 */
[----:B------:R-:W-:Y:S01]  /*11810*/  UIMAD UR20, UR20, UR7, UR5 ;  /* 0x00000007141472a4 */ /* 0x000fe2000f8e0205 */
[----:B------:R-:W-:Y:S01]  /*11820*/  @UP1 ULDC.64 UR24, c[0x0][0x390] ;  /* 0x0000e40000181ab9 */ /* 0x000fe20000000a00 */
[----:B------:R-:W-:Y:S01]  /*11830*/  @UP0 ULDC UR26, c[0x0][0x388] ;  /* 0x0000e200001a0ab9 */ /* 0x000fe20000000800 */
[----:B------:R-:W-:-:S02]  /*11840*/  @UP1 ULDC.64 UR34, c[0x0][0x390] ;  /* 0x0000e40000221ab9 */ /* 0x000fc40000000a00 */
[----:B------:R-:W-:-:S04]  /*11850*/  UMOV UR29, UR33 ;  /* 0x00000021001d7c82 */ /* 0x000fc80008000000 */
[----:B------:R0:W-:Y:S02]  /*11860*/  UTMALDG.4D.IM2COL [UR16], [UR14], UR30 ;  /* 0x000000100e0073b4 */ /* 0x0001e4000805801e */
[----:B0-----:R-:W-:Y:S02]  /*11870*/  UIMAD.WIDE.U32 UR20, UR37, UR27, URZ ;  /* 0x0000001b251472a5 */ /* 0x001fe4000f8e003f */
[----:B------:R-:W-:Y:S02]  /*11880*/  UIMAD.WIDE.U32 UR16, UR33, UR24, URZ ;  /* 0x00000018211072a5 */ /* 0x000fe4000f8e003f */
[----:B------:R-:W-:Y:S02]  /*11890*/  @UP0 USHF.R.U32.HI UR32, URZ, UR26, UR21 ;  /* 0x0000001a3f200299 */ /* 0x000fe40008011615 */
[----:B------:R-:W-:Y:S02]  /*118a0*/  UIADD3 UR19, -UR33, URZ, URZ ;  /* 0x0000003f21137290 */ /* 0x000fe4000fffe13f */
[----:B------:R-:W-:Y:S01]  /*118b0*/  UIMAD.WIDE.U32 UR20, UR32, UR34, URZ ;  /* 0x00000022201472a5 */ /* 0x000fe2000f8e003f */
[----:B------:R-:W-:Y:S01]  /*118c0*/  @UP1 UMOV UR27, UR17 ;  /* 0x00000011001b1c82 */ /* 0x000fe20008000000 */
[----:B------:R-:W-:-:S02]  /*118d0*/  UIADD3 UR24, UR8, 0xb400, URZ ;  /* 0x0000b40008187890 */ /* 0x000fc4000fffe03f */
[----:B------:R-:W-:Y:S02]  /*118e0*/  @UP1 USHF.R.U32.HI UR29, URZ, UR25, UR27 ;  /* 0x000000193f1d1299 */ /* 0x000fe4000801161b */
[----:B------:R-:W-:Y:S01]  /*118f0*/  UIMAD UR27, UR22, UR19, UR10 ;  /* 0x00000013161b72a4 */ /* 0x000fe2000f8e020a */
[----:B------:R-:W-:Y:S01]  /*11900*/  R2UR UR10, R51 ;  /* 0x00000000330a72ca */ /* 0x000fe200000e0000 */
[----:B------:R-:W-:Y:S01]  /*11910*/  @UP1 UMOV UR20, UR21 ;  /* 0x0000001500141c82 */ /* 0x000fe20008000000 */
[----:B------:R-:W-:Y:S01]  /*11920*/  UMOV UR21, UR32 ;  /* 0x0000002000157c82 */ /* 0x000fe20008000000 */
[----:B------:R-:W-:Y:S02]  /*11930*/  @UP1 USHF.R.U32.HI UR21, URZ, UR35, UR20 ;  /* 0x000000233f151299 */ /* 0x000fe40008011614 */
[----:B------:R-:W-:Y:S02]  /*11940*/  UIADD3 UR17, -UR29, URZ, URZ ;  /* 0x0000003f1d117290 */ /* 0x000fe4000fffe13f */
[----:B------:R-:W-:-:S02]  /*11950*/  UIADD3 UR19, -UR32, URZ, URZ ;  /* 0x0000003f20137290 */ /* 0x000fc4000fffe13f */
[----:B------:R-:W-:Y:S02]  /*11960*/  UIADD3 UR20, -UR21, URZ, URZ ;  /* 0x0000003f15147290 */ /* 0x000fe4000fffe13f */
[----:B------:R-:W-:Y:S02]  /*11970*/  UIMAD UR17, UR23, UR17, UR33 ;  /* 0x00000011171172a4 */ /* 0x000fe4000f8e0221 */
[----:B------:R-:W-:Y:S02]  /*11980*/  UIMAD UR19, UR22, UR19, UR10 ;  /* 0x00000013161372a4 */ /* 0x000fe4000f8e020a */
[----:B------:R-:W-:Y:S02]  /*11990*/  UIMAD UR20, UR23, UR20, UR32 ;  /* 0x00000014171472a4 */ /* 0x000fe4000f8e0220 */
[----:B------:R-:W-:Y:S02]  /*119a0*/  UIMAD UR27, UR27, UR6, UR4 ;  /* 0x000000061b1b72a4 */ /* 0x000fe4000f8e0204 */
[----:B------:R-:W-:-:S02]  /*119b0*/  UIMAD UR28, UR17, UR7, UR5 ;  /* 0x00000007111c72a4 */ /* 0x000fc4000f8e0205 */
[----:B------:R-:W-:Y:S02]  /*119c0*/  UIADD3 UR16, UR8, 0xbc00, URZ ;  /* 0x0000bc0008107890 */ /* 0x000fe4000fffe03f */
[----:B------:R-:W-:Y:S02]  /*119d0*/  UIMAD UR19, UR19, UR6, UR4 ;  /* 0x00000006131372a4 */ /* 0x000fe4000f8e0204 */
[----:B------:R-:W-:Y:S01]  /*119e0*/  UIMAD UR20, UR20, UR7, UR5 ;  /* 0x00000007141472a4 */ /* 0x000fe2000f8e0205 */
[----:B------:R-:W-:Y:S01]  /*119f0*/  UMOV UR25, UR9 ;  /* 0x0000000900197c82 */ /* 0x000fe20008000000 */
[----:B------:R-:W-:Y:S01]  /*11a00*/  UMOV UR26, UR18 ;  /* 0x00000012001a7c82 */ /* 0x000fe20008000000 */
[----:B------:R-:W-:Y:S01]  /*11a10*/  UMOV UR17, UR9 ;  /* 0x0000000900117c82 */ /* 0x000fe20008000000 */
[----:B------:R0:W-:Y:S01]  /*11a20*/  UTMALDG.4D.IM2COL [UR24], [UR14], UR30 ;  /* 0x000000180e0073b4 */ /* 0x0001e2000805801e */
[----:B------:R-:W-:Y:S01]  /*11a30*/  @UP0 ULDC UR33, c[0x0][0x388] ;  /* 0x0000e20000210ab9 */ /* 0x000fe20000000800 */
[----:B------:R-:W-:Y:S01]  /*11a40*/  @UP0 ULDC UR32, c[0x0][0x388] ;  /* 0x0000e20000200ab9 */ /* 0x000fe20000000800 */
[----:B------:R-:W-:Y:S01]  /*11a50*/  @UP0 ULDC UR37, c[0x0][0x384] ;  /* 0x0000e10000250ab9 */ /* 0x000fe20000000800 */
[----:B------:R-:W-:Y:S01]  /*11a60*/  @UP0 ULDC UR35, c[0x0][0x384] ;  /* 0x0000e10000230ab9 */ /* 0x000fe20000000800 */
[----:B------:R-:W-:Y:S01]  /*11a70*/  @UP0 ULDC UR34, c[0x0][0x388] ;  /* 0x0000e20000220ab9 */ /* 0x000fe20000000800 */
[----:B------:R1:W-:Y:S01]  /*11a80*/  UTMALDG.4D.IM2COL [UR16], [UR14], UR30 ;  /* 0x000000100e0073b4 */ /* 0x0003e2000805801e */
[----:B0-----:R-:W-:Y:S01]  /*11a90*/  @UP1 ULDC.64 UR28, c[0x0][0x390] ;  /* 0x0000e400001c1ab9 */ /* 0x001fe20000000a00 */
[----:B------:R-:W-:Y:S01]  /*11aa0*/  @UP1 ULDC.64 UR26, c[0x0][0x390] ;  /* 0x0000e400001a1ab9 */ /* 0x000fe20000000a00 */
[----:B-1----:R-:W-:-:S02]  /*11ab0*/  UIMAD.WIDE.U32 UR16, UR44, UR45, URZ ;  /* 0x0000002d2c1072a5 */ /* 0x002fc4000f8e003f */
[----:B------:R-:W-:Y:S01]  /*11ac0*/  UIMAD.WIDE.U32 UR20, UR48, UR41, URZ ;  /* 0x00000029301472a5 */ /* 0x000fe2000f8e003f */
[----:B------:R-:W-:Y:S01]  /*11ad0*/  @UP0 ULDC UR19, c[0x0][0x388] ;  /* 0x0000e20000130ab9 */ /* 0x000fe20000000800 */
[----:B------:R-:W-:-:S03]  /*11ae0*/  UIADD3 UR15, UR8, 0xc400, URZ ;  /* 0x0000c400080f7890 */ /* 0x000fc6000fffe03f */
[----:B------:R-:W-:Y:S01]  /*11af0*/  @UP0 UMOV UR24, UR17 ;  /* 0x0000001100180c82 */ /* 0x000fe20008000000 */
[----:B------:R-:W-:Y:S01]  /*11b00*/  @UP0 USHF.R.U32.HI UR39, URZ, UR43, UR21 ;  /* 0x0000002b3f270299 */ /* 0x000fe20008011615 */
[----:B------:R-:W-:Y:S01]  /*11b10*/  R2UR UR43, R52 ;  /* 0x00000000342b72ca */ /* 0x000fe200000e0000 */
[----:B------:R-:W-:Y:S01]  /*11b20*/  @UP0 USHF.R.U32.HI UR44, URZ, UR40, UR24 ;  /* 0x000000283f2c0299 */ /* 0x000fe20008011618 */
[----:B------:R-:W-:Y:S01]  /*11b30*/  IMAD.U32 R23, RZ, RZ, UR15 ;  /* 0x0000000fff177e24 */ /* 0x000fe2000f8e00ff */
[----:B------:R-:W-:Y:S01]  /*11b40*/  UIMAD.WIDE.U32 UR24, UR61, UR42, URZ ;  /* 0x0000002a3d1872a5 */ /* 0x000fe2000f8e003f */
[----:B------:R-:W-:Y:S01]  /*11b50*/  R2UR UR42, R56 ;  /* 0x00000000382a72ca */ /* 0x000fe200000e0000 */
[----:B------:R-:W-:Y:S02]  /*11b60*/  UIMAD.WIDE.U32 UR40, UR44, UR28, URZ ;  /* 0x0000001c2c2872a5 */ /* 0x000fe4000f8e003f */
[----:B------:R-:W-:Y:S01]  /*11b70*/  UIMAD.WIDE.U32 UR20, UR52, UR49, URZ ;  /* 0x00000031341472a5 */ /* 0x000fe2000f8e003f */
[----:B------:R-:W-:Y:S01]  /*11b80*/  @UP1 ULDC.64 UR16, c[0x0][0x390] ;  /* 0x0000e40000101ab9 */ /* 0x000fe20000000a00 */
[----:B------:R-:W-:Y:S01]  /*11b90*/  UMOV UR14, UR44 ;  /* 0x0000002c000e7c82 */ /* 0x000fe20008000000 */
[----:B------:R-:W-:-:S02]  /*11ba0*/  @UP1 USHF.R.U32.HI UR14, URZ, UR29, UR41 ;  /* 0x0000001d3f0e1299 */ /* 0x000fc40008011629 */
[----:B------:R-:W-:Y:S01]  /*11bb0*/  @UP0 UMOV UR40, UR25 ;  /* 0x0000001900280c82 */ /* 0x000fe20008000000 */
[----:B------:R-:W-:Y:S01]  /*11bc0*/  UMOV UR10, UR39 ;  /* 0x00000027000a7c82 */ /* 0x000fe20008000000 */
[----:B------:R-:W-:Y:S02]  /*11bd0*/  @UP0 USHF.R.U32.HI UR38, URZ, UR33, UR40 ;  /* 0x000000213f260299 */ /* 0x000fe40008011628 */
[----:B------:R-:W-:Y:S01]  /*11be0*/  UIMAD.WIDE.U32 UR40, UR39, UR16, URZ ;  /* 0x00000010272872a5 */ /* 0x000fe2000f8e003f */
[----:B------:R-:W-:Y:S02]  /*11bf0*/  @UP1 ULDC.64 UR28, c[0x0][0x390] ;  /* 0x0000e400001c1ab9 */ /* 0x000fe40000000a00 */
[----:B------:R-:W-:Y:S01]  /*11c00*/  @UP0 UMOV UR16, UR21 ;  /* 0x0000001500100c82 */ /* 0x000fe20008000000 */
[----:B------:R-:W-:Y:S02]  /*11c10*/  @UP1 USHF.R.U32.HI UR10, URZ, UR17, UR41 ;  /* 0x000000113f0a1299 */ /* 0x000fe40008011629 */
[----:B------:R-:W-:-:S02]  /*11c20*/  @UP0 USHF.R.U32.HI UR36, URZ, UR32, UR16 ;  /* 0x000000203f240299 */ /* 0x000fc40008011610 */
[----:B------:R-:W-:Y:S02]  /*11c30*/  UIMAD.WIDE.U32 UR32, UR38, UR26, URZ ;  /* 0x0000001a262072a5 */ /* 0x000fe4000f8e003f */
[----:B------:R-:W-:Y:S01]  /*11c40*/  UIMAD.WIDE.U32 UR40, UR55, UR37, URZ ;  /* 0x00000025372872a5 */ /* 0x000fe2000f8e003f */
[----:B------:R-:W-:Y:S01]  /*11c50*/  UMOV UR61, UR38 ;  /* 0x00000026003d7c82 */ /* 0x000fe20008000000 */
[----:B------:R-:W-:Y:S02]  /*11c60*/  @UP1 USHF.R.U32.HI UR61, URZ, UR27, UR33 ;  /* 0x0000001b3f3d1299 */ /* 0x000fe40008011621 */
[----:B------:R-:W-:Y:S02]  /*11c70*/  UIMAD.WIDE.U32 UR32, UR53, UR35, URZ ;  /* 0x00000023352072a5 */ /* 0x000fe4000f8e003f */
[----:B------:R-:W-:Y:S02]  /*11c80*/  @UP0 USHF.R.U32.HI UR12, URZ, UR34, UR41 ;  /* 0x000000223f0c0299 */ /* 0x000fe40008011629 */
[----:B------:R-:W-:-:S02]  /*11c90*/  UIMAD.WIDE.U32 UR34, UR36, UR28, URZ ;  /* 0x0000001c242272a5 */ /* 0x000fc4000f8e003f */
[----:B------:R-:W-:Y:S01]  /*11ca0*/  @UP0 USHF.R.U32.HI UR11, URZ, UR19, UR33 ;  /* 0x000000133f0b0299 */ /* 0x000fe20008011621 */
[----:B------:R-:W-:Y:S01]  /*11cb0*/  @UP1 ULDC.64 UR24, c[0x0][0x390] ;  /* 0x0000e40000181ab9 */ /* 0x000fe20000000a00 */
[----:B------:R-:W-:Y:S01]  /*11cc0*/  @UP1 ULDC.64 UR20, c[0x0][0x390] ;  /* 0x0000e40000141ab9 */ /* 0x000fe20000000a00 */
[----:B------:R-:W-:Y:S01]  /*11cd0*/  UMOV UR53, UR36 ;  /* 0x0000002400357c82 */ /* 0x000fe20008000000 */
[----:B------:R-:W-:Y:S02]  /*11ce0*/  @UP1 USHF.R.U32.HI UR53, URZ, UR29, UR35 ;  /* 0x0000001d3f351299 */ /* 0x000fe40008011623 */
[----:B------:R-:W-:Y:S02]  /*11cf0*/  UIMAD.WIDE.U32 UR32, UR12, UR24, URZ ;  /* 0x000000180c2072a5 */ /* 0x000fe4000f8e003f */
[----:B------:R-:W-:Y:S01]  /*11d00*/  UIMAD.WIDE.U32 UR28, UR11, UR20, URZ ;  /* 0x000000140b1c72a5 */ /* 0x000fe2000f8e003f */
[----:B------:R-:W-:Y:S01]  /*11d10*/  UMOV UR45, UR12 ;  /* 0x0000000c002d7c82 */ /* 0x000fe20008000000 */
[----:B------:R-:W-:Y:S01]  /*11d20*/  UMOV UR37, UR11 ;  /* 0x0000000b00257c82 */ /* 0x000fe20008000000 */
[----:B------:R-:W-:-:S02]  /*11d30*/  @UP1 USHF.R.U32.HI UR45, URZ, UR25, UR33 ;  /* 0x000000193f2d1299 */ /* 0x000fc40008011621 */
[----:B------:R-:W-:Y:S02]  /*11d40*/  @UP1 USHF.R.U32.HI UR37, URZ, UR21, UR29 ;  /* 0x000000153f251299 */ /* 0x000fe4000801161d */
[----:B------:R-:W-:Y:S02]  /*11d50*/  UIMAD.WIDE.U32 UR24, UR59, UR46, URZ ;  /* 0x0000002e3b1872a5 */ /* 0x000fe4000f8e003f */
[----:B------:R-:W-:Y:S01]  /*11d60*/  UIMAD.WIDE.U32 UR20, UR54, UR47, URZ ;  /* 0x0000002f361472a5 */ /* 0x000fe2000f8e003f */
[----:B------:R-:W-:Y:S01]  /*11d70*/  MOV R14, UR45 ;  /* 0x0000002d000e7c02 */ /* 0x000fe20008000f00 */
[----:B------:R-:W-:Y:S01]  /*11d80*/  @UP0 USHF.R.U32.HI UR31, URZ, UR51, UR25 ;  /* 0x000000333f1f0299 */ /* 0x000fe20008011619 */
[----:B------:R-:W-:Y:S01]  /*11d90*/  @UP1 ULDC.64 UR16, c[0x0][0x390] ;  /* 0x0000e40000101ab9 */ /* 0x000fe20000000a00 */
[----:B------:R-:W-:-:S03]  /*11da0*/  UIADD3 UR15, UR8, 0xcc00, URZ ;  /* 0x0000cc00080f7890 */ /* 0x000fc6000fffe03f */
[----:B------:R-:W-:Y:S01]  /*11db0*/  @UP0 UMOV UR19, UR21 ;  /* 0x0000001500130c82 */ /* 0x000fe20008000000 */
[----:B------:R-:W-:Y:S02]  /*11dc0*/  UIMAD.WIDE.U32 UR20, UR31, UR16, URZ ;  /* 0x000000101f1472a5 */ /* 0x000fe4000f8e003f */
[----:B------:R-:W-:Y:S02]  /*11dd0*/  UIADD3 UR48, UR8, 0xdc00, URZ ;  /* 0x0000dc0008307890 */ /* 0x000fe4000fffe03f */
[----:B------:R-:W-:Y:S02]  /*11de0*/  UIADD3 UR40, UR8, 0xe400, URZ ;  /* 0x0000e40008287890 */ /* 0x000fe4000fffe03f */
[----:B------:R-:W-:Y:S02]  /*11df0*/  UIADD3 UR32, UR8, 0xec00, URZ ;  /* 0x0000ec0008207890 */ /* 0x000fe4000fffe03f */
[----:B------:R-:W-:Y:S02]  /*11e00*/  UIADD3 UR24, UR8, 0xf400, URZ ;  /* 0x0000f40008187890 */ /* 0x000fe4000fffe03f */
[----:B------:R-:W-:Y:S01]  /*11e10*/  UIADD3 UR16, UR8, 0xfc00, URZ ;  /* 0x0000fc0008107890 */ /* 0x000fe2000fffe03f */
[----:B------:R-:W-:Y:S01]  /*11e20*/  MOV R22, UR40 ;  /* 0x0000002800167c02 */ /* 0x000fe20008000f00 */
[----:B------:R-:W-:Y:S01]  /*11e30*/  UIADD3 UR8, -UR39, URZ, URZ ;  /* 0x0000003f27087290 */ /* 0x000fe2000fffe13f */
[----:B------:R-:W-:Y:S01]  /*11e40*/  R2UR UR40, R23 ;  /* 0x00000000172872ca */ /* 0x000fe200000e0000 */
[----:B------:R-:W-:Y:S01]  /*11e50*/  UMOV UR29, UR31 ;  /* 0x0000001f001d7c82 */ /* 0x000fe20008000000 */
[----:B------:R-:W-:Y:S01]  /*11e60*/  @UP1 USHF.R.U32.HI UR29, URZ, UR17, UR21 ;  /* 0x000000113f1d1299 */ /* 0x000fe20008011615 */
[----:B------:R-:W-:Y:S01]  /*11e70*/  MOV R27, UR16 ;  /* 0x00000010001b7c02 */ /* 0x000fe20008000f00 */
[----:B------:R-:W-:Y:S01]  /*11e80*/  UIMAD UR8, UR22, UR8, UR60 ;  /* 0x00000008160872a4 */ /* 0x000fe2000f8e023c */
[----:B------:R-:W-:Y:S01]  /*11e90*/  R2UR UR60, R55 ;  /* 0x00000000373c72ca */ /* 0x000fe200000e0000 */
[----:B------:R-:W-:Y:S01]  /*11ea0*/  UIADD3 UR17, -UR44, URZ, URZ ;  /* 0x0000003f2c117290 */ /* 0x000fe2000fffe13f */
[----:B------:R-:W-:Y:S01]  /*11eb0*/  MOV R23, UR23 ;  /* 0x0000001700177c02 */ /* 0x000fe20008000f00 */
[----:B------:R-:W-:-:S02]  /*11ec0*/  UIADD3 UR51, -UR36, URZ, URZ ;  /* 0x0000003f24337290 */ /* 0x000fc4000fffe13f */
[----:B------:R-:W-:Y:S01]  /*11ed0*/  UIMAD UR17, UR22, UR17, UR43 ;  /* 0x00000011161172a4 */ /* 0x000fe2000f8e022b */
[----:B------:R-:W-:Y:S01]  /*11ee0*/  R2UR UR43, R54 ;  /* 0x00000000362b72ca */ /* 0x000fe200000e0000 */
[----:B------:R-:W-:Y:S01]  /*11ef0*/  @UP0 USHF.R.U32.HI UR13, URZ, UR50, UR19 ;  /* 0x000000323f0d0299 */ /* 0x000fe20008011613 */
[----:B------:R-:W-:Y:S01]  /*11f00*/  @UP1 ULDC.64 UR26, c[0x0][0x390] ;  /* 0x0000e400001a1ab9 */ /* 0x000fe20000000a00 */
[----:B------:R-:W-:Y:S02]  /*11f10*/  UIADD3 UR59, -UR38, URZ, URZ ;  /* 0x0000003f263b7290 */ /* 0x000fe4000fffe13f */
[----:B------:R-:W-:Y:S02]  /*11f20*/  UIMAD.WIDE.U32 UR34, UR13, UR26, URZ ;  /* 0x0000001a0d2272a5 */ /* 0x000fe4000f8e003f */
[----:B------:R-:W-:Y:S01]  /*11f30*/  UIMAD UR51, UR22, UR51, UR60 ;  /* 0x00000033163372a4 */ /* 0x000fe2000f8e023c */
[----:B------:R-:W-:Y:S01]  /*11f40*/  R2UR UR60, R57 ;  /* 0x00000000393c72ca */ /* 0x000fe200000e0000 */
[----:B------:R-:W-:Y:S01]  /*11f50*/  UMOV UR21, UR13 ;  /* 0x0000000d00157c82 */ /* 0x000fe20008000000 */
[----:B------:R-:W-:-:S03]  /*11f60*/  @UP1 USHF.R.U32.HI UR21, URZ, UR27, UR35 ;  /* 0x0000001b3f151299 */ /* 0x000fc60008011623 */
[----:B------:R-:W-:Y:S02]  /*11f70*/  UIMAD UR59, UR22, UR59, UR43 ;  /* 0x0000003b163b72a4 */ /* 0x000fe4000f8e022b */
[----:B------:R-:W-:Y:S02]  /*11f80*/  UIADD3 UR43, -UR12, URZ, URZ ;  /* 0x0000003f0c2b7290 */ /* 0x000fe4000fffe13f */
[----:B------:R-:W-:Y:S01]  /*11f90*/  UIADD3 UR35, -UR11, URZ, URZ ;  /* 0x0000003f0b237290 */ /* 0x000fe2000fffe13f */
[----:B------:R-:W-:Y:S01]  /*11fa0*/  MOV R24, UR21 ;  /* 0x0000001500187c02 */ /* 0x000fe20008000f00 */
[----:B------:R-:W-:Y:S01]  /*11fb0*/  UIMAD UR43, UR22, UR43, UR42 ;  /* 0x0000002b162b72a4 */ /* 0x000fe2000f8e022a */
[----:B------:R-:W-:Y:S01]  /*11fc0*/  R2UR UR42, R58 ;  /* 0x000000003a2a72ca */ /* 0x000fe200000e0000 */
[----:B------:R-:W-:Y:S02]  /*11fd0*/  UIADD3 UR27, -UR31, URZ, URZ ;  /* 0x0000003f1f1b7290 */ /* 0x000fe4000fffe13f */
[----:B------:R-:W-:Y:S01]  /*11fe0*/  UIMAD UR35, UR22, UR35, UR60 ;  /* 0x00000023162372a4 */ /* 0x000fe2000f8e023c */
[----:B------:R-:W-:Y:S01]  /*11ff0*/  R2UR UR60, R59 ;  /* 0x000000003b3c72ca */ /* 0x000fe200000e0000 */
[----:B------:R-:W-:-:S02]  /*12000*/  UIADD3 UR19, -UR13, URZ, URZ ;  /* 0x0000003f0d137290 */ /* 0x000fc4000fffe13f */
[----:B------:R-:W-:Y:S02]  /*12010*/  UIMAD UR17, UR17, UR6, UR4 ;  /* 0x00000006111172a4 */ /* 0x000fe4000f8e0204 */
[----:B------:R-:W-:Y:S02]  /*12020*/  UIMAD UR20, UR8, UR6, UR4 ;  /* 0x00000006081472a4 */ /* 0x000fe4000f8e0204 */
[----:B------:R-:W-:Y:S02]  /*12030*/  UIMAD UR59, UR59, UR6, UR4 ;  /* 0x000000063b3b72a4 */ /* 0x000fe4000f8e0204 */
[----:B------:R-:W-:Y:S02]  /*12040*/  UIMAD UR27, UR22, UR27, UR42 ;  /* 0x0000001b161b72a4 */ /* 0x000fe4000f8e022a */
[----:B------:R-:W-:Y:S02]  /*12050*/  UIMAD UR51, UR51, UR6, UR4 ;  /* 0x00000006333372a4 */ /* 0x000fe4000f8e0204 */
[----:B------:R-:W-:Y:S01]  /*12060*/  UIMAD UR19, UR22, UR19, UR60 ;  /* 0x00000013161372a4 */ /* 0x000fe2000f8e023c */
[----:B------:R-:W-:Y:S01]  /*12070*/  R2UR UR22, R28 ;  /* 0x000000001c1672ca */ /* 0x000fe200000e0000 */
[----:B------:R-:W-:-:S02]  /*12080*/  UIMAD UR43, UR43, UR6, UR4 ;  /* 0x000000062b2b72a4 */ /* 0x000fc4000f8e0204 */
[----:B------:R-:W-:Y:S02]  /*12090*/  UIMAD UR35, UR35, UR6, UR4 ;  /* 0x00000006232372a4 */ /* 0x000fe4000f8e0204 */
[----:B------:R-:W-:Y:S02]  /*120a0*/  UIMAD UR27, UR27, UR6, UR4 ;  /* 0x000000061b1b72a4 */ /* 0x000fe4000f8e0204 */
[----:B------:R-:W-:Y:S01]  /*120b0*/  UIMAD UR19, UR19, UR6, UR4 ;  /* 0x00000006131372a4 */ /* 0x000fe2000f8e0204 */
[----:B------:R-:W-:Y:S01]  /*120c0*/  MOV R19, UR43 ;  /* 0x0000002b00137c02 */ /* 0x000fe20008000f00 */
[----:B------:R-:W-:Y:S01]  /*120d0*/  UIADD3 UR4, -UR14, URZ, URZ ;  /* 0x0000003f0e047290 */ /* 0x000fe2000fffe13f */
[----:B------:R-:W-:Y:S01]  /*120e0*/  UMOV UR16, UR15 ;  /* 0x0000000f00107c82 */ /* 0x000fe20008000000 */
[----:B------:R-:W-:Y:S02]  /*120f0*/  R2UR UR15, R12 ;  /* 0x000000000c0f72ca */ /* 0x000fe400000e0000 */
[----:B------:R-:W-:Y:S01]  /*12100*/  UIMAD UR4, UR23, UR4, UR44 ;  /* 0x00000004170472a4 */ /* 0x000fe2000f8e022c */
[----:B------:R-:W-:Y:S01]  /*12110*/  MOV R25, UR19 ;  /* 0x0000001300197c02 */ /* 0x000fe20008000f00 */
[----:B------:R-:W-:Y:S01]  /*12120*/  UIADD3 UR44, -UR45, URZ, URZ ;  /* 0x0000003f2d2c7290 */ /* 0x000fe2000fffe13f */
[----:B------:R-:W0:Y:S01]  /*12130*/  LDC R12, c[0x0][0x3c8] ;  /* 0x0000f200ff0c7b82 */ /* 0x000e220000000800 */
[----:B------:R-:W-:Y:S01]  /*12140*/  UIADD3 UR52, -UR53, URZ, URZ ;  /* 0x0000003f35347290 */ /* 0x000fe2000fffe13f */
[----:B------:R-:W-:Y:S01]  /*12150*/  ISETP.NE.AND P2, PT, R10, UR22, PT ;  /* 0x000000160a007c0c */ /* 0x000fe2000bf45270 */
[----:B------:R-:W-:Y:S01]  /*12160*/  UIMAD UR44, UR23, UR44, UR12 ;  /* 0x0000002c172c72a4 */ /* 0x000fe2000f8e020c */
[----:B------:R-:W-:Y:S01]  /*12170*/  UMOV UR45, UR14 ;  /* 0x0000000e002d7c82 */ /* 0x000fe20008000000 */
[----:B------:R-:W-:Y:S01]  /*12180*/  R2UR UR14, R11 ;  /* 0x000000000b0e72ca */ /* 0x000fe200000e0000 */
[----:B------:R-:W-:Y:S01]  /*12190*/  UIADD3 UR6, -UR10, URZ, URZ ;  /* 0x0000003f0a067290 */ /* 0x000fe2000fffe13f */
[----:B------:R-:W-:-:S02]  /*121a0*/  IMAD R11, R5, 0x1000, R4 ;  /* 0x00001000050b7824 */ /* 0x000fc400078e0204 */
[----:B------:R-:W-:Y:S01]  /*121b0*/  MOV R15, UR44 ;  /* 0x0000002c000f7c02 */ /* 0x000fe20008000f00 */
[----:B------:R-:W-:Y:S01]  /*121c0*/  UIMAD UR44, UR4, UR7, UR5 ;  /* 0x00000007042c72a4 */ /* 0x000fe2000f8e0205 */
[----:B------:R-:W-:Y:S01]  /*121d0*/  VIADD R5, R5, 0x1 ;  /* 0x0000000105057836 */ /* 0x000fe20000000000 */
[----:B------:R-:W-:Y:S01]  /*121e0*/  UIMAD UR52, UR23, UR52, UR36 ;  /* 0x00000034173472a4 */ /* 0x000fe2000f8e0224 */
[----:B------:R-:W-:Y:S01]  /*121f0*/  IMAD R11, R11, 0x4, R18 ;  /* 0x000000040b0b7824 */ /* 0x000fe200078e0212 */
[----:B------:R-:W-:Y:S01]  /*12200*/  UIADD3 UR60, -UR61, URZ, URZ ;  /* 0x0000003f3d3c7290 */ /* 0x000fe2000fffe13f */
[----:B------:R-:W-:Y:S01]  /*12210*/  SEL R10, R10, RZ, P2 ;  /* 0x000000ff0a0a7207 */ /* 0x000fe20001000000 */
[----:B------:R-:W-:Y:S01]  /*12220*/  UIADD3 UR36, -UR37, URZ, URZ ;  /* 0x0000003f25247290 */ /* 0x000fe2000fffe13f */
[----:B------:R-:W-:Y:S01]  /*12230*/  ISETP.NE.AND P4, PT, R5, 0x2, PT ;  /* 0x000000020500780c */ /* 0x000fe20003f85270 */
[----:B------:R-:W-:Y:S01]  /*12240*/  UMOV UR42, UR18 ;  /* 0x00000012002a7c82 */ /* 0x000fe20008000000 */
[----:B------:R-:W-:Y:S01]  /*12250*/  UMOV UR46, UR18 ;  /* 0x00000012002e7c82 */ /* 0x000fe20008000000 */
[----:B------:R-:W-:Y:S01]  /*12260*/  UIMAD UR6, UR23, UR6, UR39 ;  /* 0x00000006170672a4 */ /* 0x000fe2000f8e0227 */
[----:B------:R-:W-:Y:S01]  /*12270*/  MOV R20, UR42 ;  /* 0x0000002a00147c02 */ /* 0x000fe20008000f00 */
[----:B------:R-:W-:Y:S01]  /*12280*/  UMOV UR41, UR9 ;  /* 0x0000000900297c82 */ /* 0x000fe20008000000 */
[----:B------:R-:W-:Y:S01]  /*12290*/  UIMAD UR60, UR23, UR60, UR38 ;  /* 0x0000003c173c72a4 */ /* 0x000fe2000f8e0226 */
[----:B------:R-:W-:Y:S01]  /*122a0*/  MOV R21, UR41 ;  /* 0x0000002900157c02 */ /* 0x000fe20008000f00 */
[----:B------:R-:W-:Y:S01]  /*122b0*/  UMOV UR42, UR46 ;  /* 0x0000002e002a7c82 */ /* 0x000fe20008000000 */
[----:B------:R-:W-:Y:S01]  /*122c0*/  UMOV UR43, UR17 ;  /* 0x00000011002b7c82 */ /* 0x000fe20008000000 */
[----:B------:R-:W-:Y:S01]  /*122d0*/  UIMAD UR36, UR23, UR36, UR11 ;  /* 0x00000024172472a4 */ /* 0x000fe2000f8e020b */
[----:B------:R-:W-:Y:S01]  /*122e0*/  R2UR UR23, R23 ;  /* 0x00000000171772ca */ /* 0x000fe200000e0000 */
[----:B------:R-:W-:Y:S01]  /*122f0*/  UMOV UR19, UR20 ;  /* 0x0000001400137c82 */ /* 0x000fe20008000000 */
[----:B------:R-:W-:Y:S01]  /*12300*/  UIMAD UR20, UR6, UR7, UR5 ;  /* 0x00000007061472a4 */ /* 0x000fe2000f8e0205 */
[----:B------:R1:W-:Y:S01]  /*12310*/  UTMALDG.4D.IM2COL [UR40], [UR14], UR30 ;  /* 0x000000280e0073b4 */ /* 0x0003e2000805801e */
[----:B------:R-:W-:Y:S01]  /*12320*/  UMOV UR55, UR18 ;  /* 0x0000001200377c82 */ /* 0x000fe20008000000 */
[----:B------:R-:W-:Y:S01]  /*12330*/  UMOV UR50, UR18 ;  /* 0x0000001200327c82 */ /* 0x000fe20008000000 */
[----:B------:R-:W-:Y:S01]  /*12340*/  UMOV UR34, UR18 ;  /* 0x0000001200227c82 */ /* 0x000fe20008000000 */
[----:B------:R-:W-:Y:S01]  /*12350*/  UIADD3 UR4, -UR21, URZ, URZ ;  /* 0x0000003f15047290 */ /* 0x000fe2000fffe13f */
[----:B------:R-:W-:Y:S01]  /*12360*/  R2UR UR6, R11 ;  /* 0x000000000b0672ca */ /* 0x000fe200000e0000 */
[----:B------:R-:W-:Y:S01]  /*12370*/  UMOV UR18, UR55 ;  /* 0x0000003700127c82 */ /* 0x000fe20008000000 */
[----:B------:R-:W-:Y:S01]  /*12380*/  UMOV UR21, UR10 ;  /* 0x0000000a00157c82 */ /* 0x000fe20008000000 */
[----:B------:R-:W-:Y:S01]  /*12390*/  UMOV UR17, UR9 ;  /* 0x0000000900117c82 */ /* 0x000fe20008000000 */
[----:B------:R-:W-:Y:S01]  /*123a0*/  UIADD3 UR8, -UR29, URZ, URZ ;  /* 0x0000003f1d087290 */ /* 0x000fe2000fffe13f */
[----:B------:R2:W-:Y:S01]  /*123b0*/  UTMALDG.4D.IM2COL [UR16], [UR14], UR30 ;  /* 0x000000100e0073b4 */ /* 0x0005e2000805801e */
[----:B------:R-:W-:Y:S01]  /*123c0*/  UIMAD UR60, UR60, UR7, UR5 ;  /* 0x000000073c3c72a4 */ /* 0x000fe2000f8e0205 */
[----:B------:R-:W-:Y:S01]  /*123d0*/  R2UR UR10, R13 ;  /* 0x000000000d0a72ca */ /* 0x000fe200000e0000 */
[----:B------:R-:W-:Y:S01]  /*123e0*/  UIMAD UR8, UR23, UR8, UR31 ;  /* 0x00000008170872a4 */ /* 0x000fe2000f8e021f */
[----:B------:R-:W-:Y:S01]  /*123f0*/  R2UR UR11, R62 ;  /* 0x000000003e0b72ca */ /* 0x000fe200000e0000 */
[----:B------:R-:W-:Y:S01]  /*12400*/  UIMAD UR52, UR52, UR7, UR5 ;  /* 0x00000007343472a4 */ /* 0x000fe2000f8e0205 */
[----:B------:R-:W-:Y:S01]  /*12410*/  VIADD R11, R9, 0x1 ;  /* 0x00000001090b7836 */ /* 0x000fe20000000000 */
[----:B------:R-:W-:Y:S01]  /*12420*/  UIMAD UR4, UR23, UR4, UR13 ;  /* 0x00000004170472a4 */ /* 0x000fe2000f8e020d */
[----:B------:R-:W-:Y:S01]  /*12430*/  @P2 IMAD.MOV R11, RZ, RZ, R9 ;  /* 0x000000ffff0b2224 */ /* 0x000fe200078e0209 */
[----:B------:R-:W-:Y:S01]  /*12440*/  UIMAD UR36, UR36, UR7, UR5 ;  /* 0x00000007242472a4 */ /* 0x000fe2000f8e0205 */
[----:B------:R3:W-:Y:S01]  /*12450*/  UTMALDG.4D.IM2COL [UR56], [UR14], UR30 ;  /* 0x000000380e0073b4 */ /* 0x0007e2000805801e */
[----:B------:R-:W-:Y:S01]  /*12460*/  UIMAD UR28, UR8, UR7, UR5 ;  /* 0x00000007081c72a4 */ /* 0x000fe2000f8e0205 */
[----:B------:R-:W-:Y:S01]  /*12470*/  SEL R5, R5, RZ, P4 ;  /* 0x000000ff05057207 */ /* 0x000fe20002000000 */
[----:B------:R-:W-:Y:S01]  /*12480*/  UMOV UR49, UR9 ;  /* 0x0000000900317c82 */ /* 0x000fe20008000000 */
[----:B-1----:R-:W-:Y:S01]  /*12490*/  R2UR UR44, R15 ;  /* 0x000000000f2c72ca */ /* 0x002fe200000e0000 */
[----:B------:R-:W-:Y:S01]  /*124a0*/  ULDC.64 UR46, c[0x0][0x198] ;  /* 0x00006600002e7ab9 */ /* 0x000fe20000000a00 */
[----:B------:R-:W-:Y:S01]  /*124b0*/  R2UR UR45, R14 ;  /* 0x000000000e2d72ca */ /* 0x000fe200000e0000 */
[----:B------:R-:W-:Y:S01]  /*124c0*/  UMOV UR33, UR9 ;  /* 0x0000000900217c82 */ /* 0x000fe20008000000 */
[----:B------:R-:W-:Y:S01]  /*124d0*/  R2UR UR43, R19 ;  /* 0x00000000132b72ca */ /* 0x000fe200000e0000 */
[----:B------:R1:W-:Y:S01]  /*124e0*/  UTMALDG.4D.IM2COL [UR48], [UR14], UR30 ;  /* 0x000000300e0073b4 */ /* 0x0003e2000805801e */
[----:B------:R-:W-:Y:S01]  /*124f0*/  R2UR UR42, R20 ;  /* 0x00000000142a72ca */ /* 0x000fe200000e0000 */
[----:B------:R-:W-:Y:S01]  /*12500*/  UMOV UR25, UR9 ;  /* 0x0000000900197c82 */ /* 0x000fe20008000000 */
[----:B------:R-:W-:Y:S01]  /*12510*/  R2UR UR41, R21 ;  /* 0x00000000152972ca */ /* 0x000fe200000e0000 */
[----:B------:R-:W-:Y:S01]  /*12520*/  UIADD3 UR8, UR6, 0x21800, URZ ;  /* 0x0002180006087890 */ /* 0x000fe2000fffe03f */
[----:B------:R-:W-:Y:S01]  /*12530*/  R2UR UR40, R22 ;  /* 0x00000000162872ca */ /* 0x000fe200000e0000 */
[----:B--2---:R-:W-:Y:S01]  /*12540*/  UIMAD UR20, UR4, UR7, UR5 ;  /* 0x00000007041472a4 */ /* 0x004fe2000f8e0205 */
[----:B------:R-:W-:Y:S01]  /*12550*/  R2UR UR18, R26 ;  /* 0x000000001a1272ca */ /* 0x000fe200000e0000 */
[----:B------:R-:W-:Y:S01]  /*12560*/  UIMAD UR44, UR44, UR7, UR5 ;  /* 0x000000072c2c72a4 */ /* 0x000fe2000f8e0205 */
[----:B------:R-:W-:Y:S01]  /*12570*/  R2UR UR21, R24 ;  /* 0x00000000181572ca */ /* 0x000fe200000e0000 */
[----:B------:R-:W-:Y:S01]  /*12580*/  UIADD3 UR4, UP0, UR46, 0x1f0, URZ ;  /* 0x000001f02e047890 */ /* 0x000fe2000ff1e03f */
[----:B------:R-:W-:Y:S01]  /*12590*/  R2UR UR19, R25 ;  /* 0x00000000191372ca */ /* 0x000fe200000e0000 */
[----:B------:R-:W-:Y:S01]  /*125a0*/  UMOV UR7, 0x30000 ;  /* 0x0003000000077882 */ /* 0x000fe20000000000 */
[----:B------:R-:W-:Y:S01]  /*125b0*/  R2UR UR16, R27 ;  /* 0x000000001b1072ca */ /* 0x000fe200000e0000 */
[----:B------:R-:W-:Y:S01]  /*125c0*/  UIADD3.X UR5, URZ, UR47, URZ, UP0, !UPT ;  /* 0x0000002f3f057290 */ /* 0x000fe200087fe43f */
[----:B---3--:R-:W-:Y:S01]  /*125d0*/  R2UR UR60, R9 ;  /* 0x00000000093c72ca */ /* 0x008fe200000e0000 */
[----:B------:R-:W-:Y:S01]  /*125e0*/  UIADD3 UR56, UR6, 0x20000, URZ ;  /* 0x0002000006387890 */ /* 0x000fe2000fffe03f */
[----:B------:R-:W-:Y:S01]  /*125f0*/  R2UR UR61, R8 ;  /* 0x00000000083d72ca */ /* 0x000fe200000e0000 */
[----:B------:R2:W-:Y:S01]  /*12600*/  UTMALDG.4D.IM2COL [UR40], [UR14], UR30 ;  /* 0x000000280e0073b4 */ /* 0x0005e2000805801e */
[----:B------:R-:W-:Y:S01]  /*12610*/  R2UR UR59, R0 ;  /* 0x00000000003b72ca */ /* 0x000fe200000e0000 */
[----:B------:R-:W-:Y:S01]  /*12620*/  UMOV UR26, UR18 ;  /* 0x00000012001a7c82 */ /* 0x000fe20008000000 */
[----:B------:R-:W-:Y:S01]  /*12630*/  UMOV UR58, UR10 ;  /* 0x0000000a003a7c82 */ /* 0x000fe20008000000 */
[----:B------:R-:W-:-:S02]  /*12640*/  MOV R21, UR49 ;  /* 0x0000003100157c02 */ /* 0x000fc40008000f00 */
[----:B-1----:R-:W-:Y:S01]  /*12650*/  R2UR UR51, R60 ;  /* 0x000000003c3372ca */ /* 0x002fe200000e0000 */
[----:B------:R-:W-:Y:S01]  /*12660*/  UIADD3 UR48, UR6, 0x20800, URZ ;  /* 0x0002080006307890 */ /* 0x000fe2000fffe03f */
[----:B------:R1:W-:Y:S01]  /*12670*/  UTMALDG.4D.IM2COL [UR32], [UR14], UR30 ;  /* 0x000000200e0073b4 */ /* 0x0003e2000805801e */
[----:B------:R-:W-:Y:S01]  /*12680*/  UMOV UR50, UR10 ;  /* 0x0000000a00327c82 */ /* 0x000fe20008000000 */
[----:B------:R-:W-:Y:S01]  /*12690*/  UMOV UR52, UR60 ;  /* 0x0000003c00347c82 */ /* 0x000fe20008000000 */
[----:B------:R-:W-:Y:S01]  /*126a0*/  UMOV UR12, UR60 ;  /* 0x0000003c000c7c82 */ /* 0x000fe20008000000 */
[----:B------:R-:W-:Y:S01]  /*126b0*/  UMOV UR53, UR61 ;  /* 0x0000003d00357c82 */ /* 0x000fe20008000000 */
[----:B------:R-:W-:Y:S01]  /*126c0*/  UMOV UR13, UR61 ;  /* 0x0000003d000d7c82 */ /* 0x000fe20008000000 */
[----:B------:R-:W-:Y:S01]  /*126d0*/  MOV R18, UR53 ;  /* 0x0000003500127c02 */ /* 0x000fe20008000f00 */
[----:B------:R3:W-:Y:S01]  /*126e0*/  UTMALDG.4D.IM2COL [UR24], [UR14], UR30 ;  /* 0x000000180e0073b4 */ /* 0x0007e2000805801e */
[----:B------:R-:W-:-:S03]  /*126f0*/  MOV R19, UR52 ;  /* 0x0000003400137c02 */ /* 0x000fc60008000f00 */
[----:B------:R-:W-:Y:S02]  /*12700*/  MOV R20, UR51 ;  /* 0x0000003300147c02 */ /* 0x000fe40008000f00 */
[----:B0-----:R-:W-:Y:S01]  /*12710*/  ISETP.NE.AND P3, PT, R11, R12, PT ;  /* 0x0000000c0b00720c */ /* 0x001fe20003f65270 */
[----:B------:R-:W-:Y:S01]  /*12720*/  VIADD R12, R8, 0x1 ;  /* 0x00000001080c7836 */ /* 0x000fe20000000000 */
[----:B------:R-:W-:Y:S01]  /*12730*/  SEL R9, RZ, 0x1, P4 ;  /* 0x00000001ff097807 */ /* 0x000fe20002000000 */
[----:B------:R0:W-:Y:S01]  /*12740*/  UTMALDG.4D.IM2COL [UR16], [UR14], UR30 ;  /* 0x000000100e0073b4 */ /* 0x0001e2000805801e */
[----:B--2---:R-:W-:Y:S01]  /*12750*/  R2UR UR43, R61 ;  /* 0x000000003d2b72ca */ /* 0x004fe200000e0000 */
[----:B------:R-:W-:Y:S01]  /*12760*/  UIADD3 UR40, UR6, 0x21000, URZ ;  /* 0x0002100006287890 */ /* 0x000fe2000fffe03f */
[----:B------:R-:W-:Y:S01]  /*12770*/  LOP3.LUT R6, R6, R9, RZ, 0x3c, !PT ;  /* 0x0000000906067212 */ /* 0x000fe200078e3cff */
[----:B------:R-:W-:Y:S01]  /*12780*/  UMOV UR44, UR60 ;  /* 0x0000003c002c7c82 */ /* 0x000fe20008000000 */
[----:B------:R-:W-:Y:S01]  /*12790*/  UMOV UR45, UR61 ;  /* 0x0000003d002d7c82 */ /* 0x000fe20008000000 */
[----:B------:R-:W-:Y:S01]  /*127a0*/  UMOV UR41, UR9 ;  /* 0x0000000900297c82 */ /* 0x000fe20008000000 */
[----:B------:R-:W-:Y:S01]  /*127b0*/  UMOV UR42, UR10 ;  /* 0x0000000a002a7c82 */ /* 0x000fe20008000000 */
[----:B------:R-:W-:Y:S01]  /*127c0*/  MOV R13, UR45 ;  /* 0x0000002d000d7c02 */ /* 0x000fe20008000f00 */
[----:B-1----:R-:W-:Y:S01]  /*127d0*/  UIADD3 UR32, UR6, 0x23800, URZ ;  /* 0x0002380006207890 */ /* 0x002fe2000fffe03f */
[----:B------:R-:W-:Y:S01]  /*127e0*/  MOV R14, UR44 ;  /* 0x0000002c000e7c02 */ /* 0x000fe20008000f00 */
[----:B------:R-:W-:Y:S01]  /*127f0*/  UMOV UR36, UR60 ;  /* 0x0000003c00247c82 */ /* 0x000fe20008000000 */
[----:B------:R-:W-:Y:S01]  /*12800*/  UMOV UR37, UR61 ;  /* 0x0000003d00257c82 */ /* 0x000fe20008000000 */
[----:B------:R-:W-:Y:S01]  /*12810*/  MOV R26, UR36 ;  /* 0x00000024001a7c02 */ /* 0x000fe20008000f00 */
[----:B------:R-:W-:Y:S01]  /*12820*/  UMOV UR34, UR10 ;  /* 0x0000000a00227c82 */ /* 0x000fe20008000000 */
[----:B------:R-:W-:Y:S01]  /*12830*/  MOV R15, UR43 ;  /* 0x0000002b000f7c02 */ /* 0x000fe20008000f00 */
[----:B---3--:R-:W-:Y:S01]  /*12840*/  UIADD3 UR24, UR6, 0x23000, URZ ;  /* 0x0002300006187890 */ /* 0x008fe2000fffe03f */
[----:B------:R-:W-:Y:S01]  /*12850*/  MOV R25, UR37 ;  /* 0x0000002500197c02 */ /* 0x000fe20008000f00 */
[----:B------:R-:W-:Y:S01]  /*12860*/  UMOV UR28, UR60 ;  /* 0x0000003c001c7c82 */ /* 0x000fe20008000000 */
[----:B------:R-:W-:Y:S01]  /*12870*/  UMOV UR29, UR61 ;  /* 0x0000003d001d7c82 */ /* 0x000fe20008000000 */
[----:B------:R-:W-:Y:S01]  /*12880*/  UMOV UR26, UR10 ;  /* 0x0000000a001a7c82 */ /* 0x000fe20008000000 */
[----:B------:R-:W-:Y:S01]  /*12890*/  MOV R22, UR29 ;  /* 0x0000001d00167c02 */ /* 0x000fe20008000f00 */
[----:B------:R-:W-:Y:S01]  /*128a0*/  @P3 IMAD.MOV R12, RZ, RZ, R8 ;  /* 0x000000ffff0c3224 */ /* 0x000fe200078e0208 */
[----:B------:R-:W-:Y:S01]  /*128b0*/  MOV R23, UR28 ;  /* 0x0000001c00177c02 */ /* 0x000fe20008000f00 */
[----:B0-----:R-:W-:Y:S01]  /*128c0*/  UMOV UR14, 0x0 ;  /* 0x00000000000e7882 */ /* 0x001fe20000000000 */
[----:B------:R-:W-:Y:S01]  /*128d0*/  R2UR UR19, R63 ;  /* 0x000000003f1372ca */ /* 0x000fe200000e0000 */
[----:B------:R-:W-:Y:S01]  /*128e0*/  UMOV UR15, 0x10000000 ;  /* 0x10000000000f7882 */ /* 0x000fe20000000000 */
[----:B------:R-:W-:Y:S01]  /*128f0*/  R2UR UR16, R64 ;  /* 0x00000000401072ca */ /* 0x000fe200000e0000 */
[----:B------:R0:W-:Y:S01]  /*12900*/  UTMALDG.4D.MULTICAST [UR56], [UR4], UR7, desc[UR14] ;  /* 0x00000e38040073b4 */ /* 0x0001e20008019807 */
[----:B------:R-:W-:Y:S01]  /*12910*/  R2UR UR17, R65 ;  /* 0x00000000411172ca */ /* 0x000fe200000e0000 */
[----:B------:R-:W-:Y:S01]  /*12920*/  UMOV UR20, UR60 ;  /* 0x0000003c00147c82 */ /* 0x000fe20008000000 */
[----:B------:R-:W-:Y:S01]  /*12930*/  UMOV UR21, UR61 ;  /* 0x0000003d00157c82 */ /* 0x000fe20008000000 */
[----:B------:R-:W-:Y:S01]  /*12940*/  SEL R9, R11, RZ, P3 ;  /* 0x000000ff0b097207 */ /* 0x000fe20001800000 */
[----:B------:R-:W-:Y:S01]  /*12950*/  IMAD.MOV.U32 R8, RZ, RZ, R12 ;  /* 0x000000ffff087224 */ /* 0x000fe200078e000c */
[----:B------:R1:W-:Y:S06]  /*12960*/  UTMALDG.4D.MULTICAST [UR48], [UR4], UR7, desc[UR14] ;  /* 0x00000e30040073b4 */ /* 0x0003ec0008019807 */
[----:B------:R-:W-:-:S02]  /*12970*/  UMOV UR27, UR16 ;  /* 0x00000010001b7c82 */ /* 0x000fc40008000000 */
[----:B------:R-:W-:Y:S01]  /*12980*/  MOV R24, UR27 ;  /* 0x0000001b00187c02 */ /* 0x000fe20008000f00 */
[----:B------:R-:W-:Y:S01]  /*12990*/  UMOV UR27, UR17 ;  /* 0x00000011001b7c82 */ /* 0x000fe20008000000 */
[----:B------:R2:W-:Y:S01]  /*129a0*/  UTMALDG.4D.MULTICAST [UR40], [UR4], UR7, desc[UR14] ;  /* 0x00000e28040073b4 */ /* 0x0005e20008019807 */
[----:B------:R-:W-:Y:S01]  /*129b0*/  UMOV UR17, UR9 ;  /* 0x0000000900117c82 */ /* 0x000fe20008000000 */
[----:B------:R3:W-:Y:S01]  /*129c0*/  UTMALDG.4D.MULTICAST [UR8], [UR4], UR7, desc[UR14] ;  /* 0x00000e08040073b4 */ /* 0x0007e20008019807 */
[----:B0-----:R-:W-:Y:S01]  /*129d0*/  UIADD3 UR56, UR6, 0x20400, URZ ;  /* 0x0002040006387890 */ /* 0x001fe2000fffe03f */
[----:B------:R-:W-:Y:S01]  /*129e0*/  UMOV UR58, UR18 ;  /* 0x00000012003a7c82 */ /* 0x000fe20008000000 */
[----:B-1----:R-:W-:Y:S01]  /*129f0*/  UIADD3 UR48, UR6, 0x22800, URZ ;  /* 0x0002280006307890 */ /* 0x002fe2000fffe03f */
[----:B------:R-:W-:Y:S01]  /*12a00*/  UMOV UR51, UR16 ;  /* 0x0000001000337c82 */ /* 0x000fe20008000000 */
[----:B------:R-:W-:Y:S02]  /*12a10*/  UIADD3 UR16, UR6, 0x23400, URZ ;  /* 0x0002340006107890 */ /* 0x000fe4000fffe03f */
[----:B--2---:R-:W-:Y:S01]  /*12a20*/  UIADD3 UR40, UR6, 0x22000, URZ ;  /* 0x0002200006287890 */ /* 0x004fe2000fffe03f */
[----:B------:R-:W-:Y:S01]  /*12a30*/  UMOV UR43, UR19 ;  /* 0x00000013002b7c82 */ /* 0x000fe20008000000 */
[----:B------:R-:W-:Y:S01]  /*12a40*/  UMOV UR19, UR27 ;  /* 0x0000001b00137c82 */ /* 0x000fe20008000000 */
[----:B------:R-:W-:-:S02]  /*12a50*/  UMOV UR35, UR43 ;  /* 0x0000002b00237c82 */ /* 0x000fc40008000000 */
[----:B------:R-:W-:Y:S01]  /*12a60*/  MOV R27, UR35 ;  /* 0x00000023001b7c02 */ /* 0x000fe20008000f00 */
[----:B---3--:R-:W-:Y:S01]  /*12a70*/  UMOV UR8, UR10 ;  /* 0x0000000a00087c82 */ /* 0x008fe20008000000 */
[----:B------:R-:W-:Y:S01]  /*12a80*/  R2UR UR35, R66 ;  /* 0x00000000422372ca */ /* 0x000fe200000e0000 */
[----:B------:R-:W-:Y:S01]  /*12a90*/  UMOV UR50, UR8 ;  /* 0x0000000800327c82 */ /* 0x000fe20008000000 */
[----:B------:R0:W-:Y:S01]  /*12aa0*/  UTMALDG.4D.MULTICAST [UR40], [UR4], UR7, desc[UR14] ;  /* 0x00000e28040073b4 */ /* 0x0001e20008019807 */
[----:B------:R-:W-:Y:S01]  /*12ab0*/  UIADD3 UR8, UR6, 0x21c00, URZ ;  /* 0x00021c0006087890 */ /* 0x000fe2000fffe03f */
[----:B------:R-:W-:Y:S01]  /*12ac0*/  UMOV UR10, UR18 ;  /* 0x00000012000a7c82 */ /* 0x000fe20008000000 */
[----:B------:R1:W-:Y:S08]  /*12ad0*/  UTMALDG.4D.MULTICAST [UR48], [UR4], UR7, desc[UR14] ;  /* 0x00000e30040073b4 */ /* 0x0003f00008019807 */
[----:B------:R-:W-:Y:S01]  /*12ae0*/  UMOV UR22, UR35 ;  /* 0x0000002300167c82 */ /* 0x000fe20008000000 */
[----:B------:R2:W-:Y:S01]  /*12af0*/  UTMALDG.4D.MULTICAST [UR24], [UR4], UR7, desc[UR14] ;  /* 0x00000e18040073b4 */ /* 0x0005e20008019807 */
[----:B------:R3:W-:Y:S01]  /*12b00*/  UTMALDG.4D.MULTICAST [UR32], [UR4], UR7, desc[UR14] ;  /* 0x00000e20040073b4 */ /* 0x0007e20008019807 */
[----:B0-----:R-:W-:Y:S01]  /*12b10*/  R2UR UR45, R13 ;  /* 0x000000000d2d72ca */ /* 0x001fe200000e0000 */
[----:B------:R-:W-:Y:S01]  /*12b20*/  UIADD3 UR40, UR6, 0x21400, URZ ;  /* 0x0002140006287890 */ /* 0x000fe2000fffe03f */
[----:B------:R-:W-:Y:S01]  /*12b30*/  R2UR UR44, R14 ;  /* 0x000000000e2c72ca */ /* 0x000fe200000e0000 */
[----:B------:R-:W-:Y:S01]  /*12b40*/  UMOV UR42, UR18 ;  /* 0x00000012002a7c82 */ /* 0x000fe20008000000 */
[----:B------:R-:W-:Y:S01]  /*12b50*/  R2UR UR43, R15 ;  /* 0x000000000f2b72ca */ /* 0x000fe200000e0000 */
[----:B------:R-:W-:Y:S01]  /*12b60*/  UTMALDG.4D.MULTICAST [UR56], [UR4], UR7, desc[UR14] ;  /* 0x00000e38040073b4 */ /* 0x000fe20008019807 */
[----:B------:R-:W-:Y:S01]  /*12b70*/  VIADD R13, R7, 0xffffffff ;  /* 0xffffffff070d7836 */ /* 0x000fe20000000000 */
[----:B-1----:R-:W-:Y:S01]  /*12b80*/  R2UR UR53, R18 ;  /* 0x00000000123572ca */ /* 0x002fe200000e0000 */
[----:B------:R-:W-:Y:S01]  /*12b90*/  UIADD3 UR48, UR6, 0x20c00, URZ ;  /* 0x00020c0006307890 */ /* 0x000fe2000fffe03f */
[----:B------:R-:W-:Y:S01]  /*12ba0*/  R2UR UR52, R19 ;  /* 0x00000000133472ca */ /* 0x000fe200000e0000 */
[----:B------:R-:W-:Y:S01]  /*12bb0*/  UMOV UR50, UR18 ;  /* 0x0000001200327c82 */ /* 0x000fe20008000000 */
[----:B------:R-:W-:Y:S01]  /*12bc0*/  R2UR UR51, R20 ;  /* 0x00000000143372ca */ /* 0x000fe200000e0000 */
[----:B------:R-:W-:Y:S01]  /*12bd0*/  IMAD.MOV.U32 R7, RZ, RZ, R13 ;  /* 0x000000ffff077224 */ /* 0x000fe200078e000d */
[----:B------:R-:W-:-:S02]  /*12be0*/  R2UR UR49, R21 ;  /* 0x00000000153172ca */ /* 0x000fc400000e0000 */
[----:B--2---:R-:W-:Y:S01]  /*12bf0*/  R2UR UR29, R22 ;  /* 0x00000000161d72ca */ /* 0x004fe200000e0000 */
[----:B------:R-:W-:Y:S01]  /*12c00*/  UIADD3 UR24, UR6, 0x22c00, URZ ;  /* 0x00022c0006187890 */ /* 0x000fe2000fffe03f */
[----:B------:R-:W-:Y:S01]  /*12c10*/  R2UR UR28, R23 ;  /* 0x00000000171c72ca */ /* 0x000fe200000e0000 */
[----:B------:R-:W-:Y:S01]  /*12c20*/  UMOV UR26, UR18 ;  /* 0x00000012001a7c82 */ /* 0x000fe20008000000 */
[----:B------:R-:W-:Y:S02]  /*12c30*/  R2UR UR27, R24 ;  /* 0x00000000181b72ca */ /* 0x000fe400000e0000 */
[----:B---3--:R-:W-:Y:S01]  /*12c40*/  R2UR UR37, R25 ;  /* 0x00000000192572ca */ /* 0x008fe200000e0000 */
[----:B------:R-:W-:Y:S01]  /*12c50*/  UIADD3 UR32, UR6, 0x22400, URZ ;  /* 0x0002240006207890 */ /* 0x000fe2000fffe03f */
[----:B------:R-:W-:-:S03]  /*12c60*/  R2UR UR36, R26 ;  /* 0x000000001a2472ca */ /* 0x000fc600000e0000 */
[----:B------:R-:W-:Y:S01]  /*12c70*/  UTMALDG.4D.MULTICAST [UR48], [UR4], UR7, desc[UR14] ;  /* 0x00000e30040073b4 */ /* 0x000fe20008019807 */
[----:B------:R-:W-:Y:S01]  /*12c80*/  R2UR UR35, R27 ;  /* 0x000000001b2372ca */ /* 0x000fe200000e0000 */
[----:B------:R-:W-:Y:S01]  /*12c90*/  UMOV UR34, UR18 ;  /* 0x0000001200227c82 */ /* 0x000fe20008000000 */
[----:B------:R-:W-:Y:S01]  /*12ca0*/  UTMALDG.4D.MULTICAST [UR40], [UR4], UR7, desc[UR14] ;  /* 0x00000e28040073b4 */ /* 0x000fe20008019807 */
[----:B------:R0:W-:Y:S10]  /*12cb0*/  UTMALDG.4D.MULTICAST [UR8], [UR4], UR7, desc[UR14] ;  /* 0x00000e08040073b4 */ /* 0x0001f40008019807 */
[----:B------:R1:W-:Y:S01]  /*12cc0*/  UTMALDG.4D.MULTICAST [UR32], [UR4], UR7, desc[UR14] ;  /* 0x00000e20040073b4 */ /* 0x0003e20008019807 */
[----:B------:R1:W-:Y:S01]  /*12cd0*/  UTMALDG.4D.MULTICAST [UR24], [UR4], UR7, desc[UR14] ;  /* 0x00000e18040073b4 */ /* 0x0003e20008019807 */
[----:B------:R1:W-:Y:S01]  /*12ce0*/  UTMALDG.4D.MULTICAST [UR16], [UR4], UR7, desc[UR14] ;  /* 0x00000e10040073b4 */ /* 0x0003e20008019807 */
[----:B0-----:R-:W-:Y:S01]  /*12cf0*/  UIADD3 UR8, UR6, 0x23c00, URZ ;  /* 0x00023c0006087890 */ /* 0x001fe2000fffe03f */
[----:B------:R-:W-:-:S08]  /*12d00*/  UMOV UR11, UR22 ;  /* 0x00000016000b7c82 */ /* 0x000fd00008000000 */
[----:B------:R1:W-:Y:S02]  /*12d10*/  UTMALDG.4D.MULTICAST [UR8], [UR4], UR7, desc[UR14] ;  /* 0x00000e08040073b4 */ /* 0x0003e40008019807 */
[----:B-1----:R-:W-:Y:S05]  /*12d20*/  @P5 BRA `(.L_x_250) ;  /* 0xffffff9c00b45947 */ /* 0x002fea000383ffff */
.L_x_246:
[----:B------:R-:W-:Y:S05]  /*12d30*/  WARPSYNC.ALL ;  /* 0x0000000000007948 */ /* 0x000fea0003800000 */
[----:B------:R-:W-:-:S13]  /*12d40*/  ELECT P0, URZ, PT ;  /* 0x00000000003f782f */ /* 0x000fda0003800000 */
[----:B------:R-:W-:Y:S05]  /*12d50*/  @!P0 EXIT ;  /* 0x000000000000894d */ /* 0x000fea0003800000 */
[----:B------:R-:W-:-:S04]  /*12d60*/  LOP3.LUT R2, R2, 0x2, RZ, 0xfc, !PT ;  /* 0x0000000202027812 */ /* 0x000fc800078efcff */
[----:B------:R-:W-:-:S13]  /*12d70*/  ISETP.NE.AND P0, PT, R2, 0x3, PT ;  /* 0x000000030200780c */ /* 0x000fda0003f05270 */
[----:B------:R-:W-:Y:S05]  /*12d80*/  @!P0 BRA `(.L_x_251) ;  /* 0x0000000000048947 */ /* 0x000fea0003800000 */
[----:B------:R-:W-:Y:S01]  /*12d90*/  BPT.TRAP 0x1 ;  /* 0x000000040000795c */ /* 0x000fe20000300000 */
.L_x_251:
[----:B------:R-:W-:Y:S01]  /*12da0*/  MOV R5, 0x400 ;  /* 0x0000040000057802 */ /* 0x000fe20000000f00 */
[C---:B------:R-:W-:Y:S01]  /*12db0*/  IMAD.SHL.U32 R0, R3.reuse, 0x8, RZ ;  /* 0x0000000803007824 */ /* 0x040fe200078e00ff */
[C---:B------:R-:W-:Y:S02]  /*12dc0*/  LOP3.LUT P0, RZ, R3.reuse, 0x2, RZ, 0xc0, !PT ;  /* 0x0000000203ff7812 */ /* 0x040fe4000780c0ff */
[----:B------:R-:W-:Y:S02]  /*12dd0*/  LEA R16, R16, R5, 0x18 ;  /* 0x0000000510107211 */ /* 0x000fe400078ec0ff */
[----:B------:R-:W-:Y:S02]  /*12de0*/  LOP3.LUT R5, R0, 0x8, RZ, 0xc0, !PT ;  /* 0x0000000800057812 */ /* 0x000fe400078ec0ff */
[----:B------:R-:W-:Y:S01]  /*12df0*/  SEL R2, RZ, 0x1, P0 ;  /* 0x00000001ff027807 */ /* 0x000fe20000000000 */
[----:B------:R-:W-:Y:S01]  /*12e00*/  VIADD R0, R16, 0x28010 ;  /* 0x0002801010007836 */ /* 0x000fe20000000000 */
[----:B------:R-:W-:-:S02]  /*12e10*/  LOP3.LUT R3, R3, 0x1, RZ, 0xc0, !PT ;  /* 0x0000000103037812 */ /* 0x000fc400078ec0ff */
[----:B------:R-:W-:Y:S01]  /*12e20*/  SHF.L.U32 R2, R2, 0x1f, RZ ;  /* 0x0000001f02027819 */ /* 0x000fe200000006ff */
[----:B------:R-:W-:-:S07]  /*12e30*/  IMAD.IADD R5, R0, 0x1, R5 ;  /* 0x0000000100057824 */ /* 0x000fce00078e0205 */
.L_x_252:
[----:B0-----:R0:W1:Y:S02]  /*12e40*/  SYNCS.PHASECHK.TRANS64.TRYWAIT P1, [R5+URZ], R2 ;  /* 0x00000002050075a7 */ /* 0x001064000802017f */
[----:B-1----:R-:W-:Y:S05]  /*12e50*/  @!P1 NANOSLEEP.SYNCS 0x989680 ;  /* 0x009896800000995d */ /* 0x002fea0003900000 */
[----:B------:R-:W1:Y:S02]  /*12e60*/  @!P1 SYNCS.PHASECHK.TRANS64 P1, [R5+URZ], R2 ;  /* 0x00000002050095a7 */ /* 0x000e64000802007f */
[----:B-1----:R-:W-:Y:S05]  /*12e70*/  @!P1 BRA `(.L_x_252) ;  /* 0xfffffffc00f09947 */ /* 0x002fea000383ffff */
[----:B------:R-:W-:-:S05]  /*12e80*/  VIADD R3, R3, 0x1 ;  /* 0x0000000103037836 */ /* 0x000fca0000000000 */
[C---:B------:R-:W-:Y:S02]  /*12e90*/  ISETP.NE.AND P1, PT, R3.reuse, 0x2, PT ;  /* 0x000000020300780c */ /* 0x040fe40003f25270 */
[C---:B------:R-:W-:Y:S02]  /*12ea0*/  ISETP.EQ.XOR P0, PT, R3.reuse, 0x2, !P0 ;  /* 0x000000020300780c */ /* 0x040fe40004702a70 */
[----:B------:R-:W-:Y:S02]  /*12eb0*/  SEL R3, R3, RZ, P1 ;  /* 0x000000ff03037207 */ /* 0x000fe40000800000 */
[----:B0-----:R-:W-:-:S03]  /*12ec0*/  SEL R2, RZ, 0x1, !P0 ;  /* 0x00000001ff027807 */ /* 0x001fc60004000000 */
[----:B------:R-:W-:Y:S01]  /*12ed0*/  IMAD R3, R3, 0x8, R0 ;  /* 0x0000000803037824 */ /* 0x000fe200078e0200 */
[----:B------:R-:W-:-:S07]  /*12ee0*/  SHF.L.U32 R2, R2, 0x1f, RZ ;  /* 0x0000001f02027819 */ /* 0x000fce00000006ff */
.L_x_253:
[----:B0-----:R0:W1:Y:S02]  /*12ef0*/  SYNCS.PHASECHK.TRANS64.TRYWAIT P0, [R3+URZ], R2 ;  /* 0x00000002030075a7 */ /* 0x001064000800017f */
[----:B-1----:R-:W-:Y:S05]  /*12f00*/  @!P0 NANOSLEEP.SYNCS 0x989680 ;  /* 0x009896800000895d */ /* 0x002fea0003900000 */
[----:B------:R-:W1:Y:S02]  /*12f10*/  @!P0 SYNCS.PHASECHK.TRANS64 P0, [R3+URZ], R2 ;  /* 0x00000002030085a7 */ /* 0x000e64000800007f */
[----:B-1----:R-:W-:Y:S05]  /*12f20*/  @P0 EXIT ;  /* 0x000000000000094d */ /* 0x002fea0003800000 */
[----:B------:R-:W-:Y:S05]  /*12f30*/  BRA `(.L_x_253) ;  /* 0xfffffffc00ec7947 */ /* 0x000fea000383ffff */
.L_x_254:
[----:B------:R-:W-:-:S00]  /*12f40*/  BRA `(.L_x_254) ;  /* 0xfffffffc00fc7947 */ /* 0x000fc0000383ffff */
[----:B------:R-:W-:-:S00]  /*12f50*/  NOP ;  /* 0x0000000000007918 */ /* 0x000fc00000000000 */
        /* <DEDUP_REMOVED lines=10> */
.L_x_255:


//--------------------- .nv.shared._ZN7cutlass13device_kernelINS_4conv6kernel13ConvUniversalINS1_16ConvProblemShapeILNS1_8OperatorE0ELi2EEENS1_10collective14CollectiveConvINS1_46MainloopSm90TmaGmmaWarpSpecializedImplicitGemmILS5_0ELi2ELi2EN4cute5tupleIJNSA_1CILi2EEENSC_ILi1EEESE_EEENS1_36KernelImplicitTmaWarpSpecializedSm90ELi1EEENSB_IJNSC_ILi256EEENSC_ILi64EEENSB_IJSJ_EEEEEENS_10tfloat32_tESM_NSA_8TiledMMAINSA_8MMA_AtomIJNSA_4SM904GMMA29MMA_64x64x8_F32TF32TF32_SS_TNILNSQ_7ScaleInE1ELSS_1EEEEEENSA_6LayoutINSB_IJSE_SE_SE_EEENSB_IJNSC_ILi0EEESX_SX_EEEEENSB_IJNSA_10UnderscoreES10_S10_EEEEENS7_6detail26Sm90ImplicitGemmTileTraitsINSA_20SM90_TMA_LOAD_IM2COLENSA_14ComposedLayoutINSA_7SwizzleILi3ELi4ELi3EEENSA_18smem_ptr_flag_bitsILi32EEENSV_INSB_IJNSB_IJNSC_ILi8EEENSC_ILi32EEEEEENSB_IJS1C_SD_EEENSB_IJSE_SD_EEEEEENSB_IJNSB_IJS1C_NSC_ILi512EEEEEENSB_IJSE_SI_EEENSB_IJSX_NSC_ILi16384EEEEEEEEEEEEEvEENS14_INSA_23SM90_TMA_LOAD_MULTICASTENS16_IS18_S1A_NSV_INSB_IJNSB_IJS1B_S1B_EEES1E_S1F_EEENSB_IJS1I_S1J_NSB_IJSX_NSC_ILi4096EEEEEEEEEEEEEvEEEENS_8epilogue10collective6detail29Sm90TmaWarpSpecializedAdapterINS21_15DefaultEpilogueISM_NSB_IJNSB_IJlllEEESE_SX_EEES26_NS20_6thread17LinearCombinationISM_Li1EffLNS27_9ScaleType4KindE0ELNS_15FloatRoundStyleE2ESM_EENS_4gemm15EpilogueDefaultEEEEEvvEEEEvNT_6ParamsE --------------------------
	.section	.nv.shared._ZN7cutlass13device_kernelINS_4conv6kernel13ConvUniversalINS1_16ConvProblemShapeILNS1_8OperatorE0ELi2EEENS1_10collective14CollectiveConvINS1_46MainloopSm90TmaGmmaWarpSpecializedImplicitGemmILS5_0ELi2ELi2EN4cute5tupleIJNSA_1CILi2EEENSC_ILi1EEESE_EEENS1_36KernelImplicitTmaWarpSpecializedSm90ELi1EEENSB_IJNSC_ILi256EEENSC_ILi64EEENSB_IJSJ_EEEEEENS_10tfloat32_tESM_NSA_8TiledMMAINSA_8MMA_AtomIJNSA_4SM904GMMA29MMA_64x64x8_F32TF32TF32_SS_TNILNSQ_7ScaleInE1ELSS_1EEEEEENSA_6LayoutINSB_IJSE_SE_SE_EEENSB_IJNSC_ILi0EEESX_SX_EEEEENSB_IJNSA_10UnderscoreES10_S10_EEEEENS7_6detail26Sm90ImplicitGemmTileTraitsINSA_20SM90_TMA_LOAD_IM2COLENSA_14ComposedLayoutINSA_7SwizzleILi3ELi4ELi3EEENSA_18smem_ptr_flag_bitsILi32EEENSV_INSB_IJNSB_IJNSC_ILi8EEENSC_ILi32EEEEEENSB_IJS1C_SD_EEENSB_IJSE_SD_EEEEEENSB_IJNSB_IJS1C_NSC_ILi512EEEEEENSB_IJSE_SI_EEENSB_IJSX_NSC_ILi16384EEEEEEEEEEEEEvEENS14_INSA_23SM90_TMA_LOAD_MULTICASTENS16_IS18_S1A_NSV_INSB_IJNSB_IJS1B_S1B_EEES1E_S1F_EEENSB_IJS1I_S1J_NSB_IJSX_NSC_ILi4096EEEEEEEEEEEEEvEEEENS_8epilogue10collective6detail29Sm90TmaWarpSpecializedAdapterINS21_15DefaultEpilogueISM_NSB_IJNSB_IJlllEEESE_SX_EEES26_NS20_6thread17LinearCombinationISM_Li1EffLNS27_9ScaleType4KindE0ELNS_15FloatRoundStyleE2ESM_EENS_4gemm15EpilogueDefaultEEEEEvvEEEEvNT_6ParamsE,"aw",@nobits
	.sectionflags	@""
	.align	16
	.zero		1024


//--------------------- .nv.shared.reserved.0     --------------------------
	.section	.nv.shared.reserved.0,"aw",@nobits
	.weak		__nv_reservedSMEM_offset_0_alias
	.size		__nv_reservedSMEM_offset_0_alias, 0, 0
	.other		__nv_reservedSMEM_offset_0_alias,@"STO_CUDA_RESERVED_SHARED STV_DEFAULT"
__nv_reservedSMEM_offset_0_alias:
	.zero		0


//--------------------- .nv.global                --------------------------
	.section	.nv.global,"aw",@nobits
.nv.global:
	.type		_ZN39_INTERNAL_59a51e91_4_k_cu_2ff3d302_29654cute1_E,@object
	.size		_ZN39_INTERNAL_59a51e91_4_k_cu_2ff3d302_29654cute1_E,(_ZN39_INTERNAL_59a51e91_4_k_cu_2ff3d302_29654cuda3std3__45__cpo6cbeginE - _ZN39_INTERNAL_59a51e91_4_k_cu_2ff3d302_29654cute1_E)
_ZN39_INTERNAL_59a51e91_4_k_cu_2ff3d302_29654cute1_E:
	.zero		1
	.type		_ZN39_INTERNAL_59a51e91_4_k_cu_2ff3d302_29654cuda3std3__45__cpo6cbeginE,@object
	.size		_ZN39_INTERNAL_59a51e91_4_k_cu_2ff3d302_29654cuda3std3__45__cpo6cbeginE,(_ZN39_INTERNAL_59a51e91_4_k_cu_2ff3d302_29654cuda3std3__48in_placeE - _ZN39_INTERNAL_59a51e91_4_k_cu_2ff3d302_29654cuda3std3__45__cpo6cbeginE)
_ZN39_INTERNAL_59a51e91_4_k_cu_2ff3d302_29654cuda3std3__45__cpo6cbeginE:
	.zero		1
	.type		_ZN39_INTERNAL_59a51e91_4_k_cu_2ff3d302_29654cuda3std3__48in_placeE,@object
	.size		_ZN39_INTERNAL_59a51e91_4_k_cu_2ff3d302_29654cuda3std3__48in_placeE,(_ZN39_INTERNAL_59a51e91_4_k_cu_2ff3d302_29654cuda3std6ranges3__45__cpo9iter_moveE - _ZN39_INTERNAL_59a51e91_4_k_cu_2ff3d302_29654cuda3std3__48in_placeE)
_ZN39_INTERNAL_59a51e91_4_k_cu_2ff3d302_29654cuda3std3__48in_placeE:
	.zero		1
	.type		_ZN39_INTERNAL_59a51e91_4_k_cu_2ff3d302_29654cuda3std6ranges3__45__cpo9iter_moveE,@object
	.size		_ZN39_INTERNAL_59a51e91_4_k_cu_2ff3d302_29654cuda3std6ranges3__45__cpo9iter_moveE,(_ZN39_INTERNAL_59a51e91_4_k_cu_2ff3d302_29654cuda3std3__45__cpo5beginE - _ZN39_INTERNAL_59a51e91_4_k_cu_2ff3d302_29654cuda3std6ranges3__45__cpo9iter_moveE)
_ZN39_INTERNAL_59a51e91_4_k_cu_2ff3d302_29654cuda3std6ranges3__45__cpo9iter_moveE:
	.zero		1
	.type		_ZN39_INTERNAL_59a51e91_4_k_cu_2ff3d302_29654cuda3std3__45__cpo5beginE,@object
	.size		_ZN39_INTERNAL_59a51e91_4_k_cu_2ff3d302_29654cuda3std3__45__cpo5beginE,(_ZN39_INTERNAL_59a51e91_4_k_cu_2ff3d302_29654cuda3std3__441_GLOBAL__N__59a51e91_4_k_cu_2ff3d302_29656ignoreE - _ZN39_INTERNAL_59a51e91_4_k_cu_2ff3d302_29654cuda3std3__45__cpo5beginE)
_ZN39_INTERNAL_59a51e91_4_k_cu_2ff3d302_29654cuda3std3__45__cpo5beginE:
	.zero		1
	.type		_ZN39_INTERNAL_59a51e91_4_k_cu_2ff3d302_29654cuda3std3__441_GLOBAL__N__59a51e91_4_k_cu_2ff3d302_29656ignoreE,@object
	.size		_ZN39_INTERNAL_59a51e91_4_k_cu_2ff3d302_29654cuda3std3__441_GLOBAL__N__59a51e91_4_k_cu_2ff3d302_29656ignoreE,(_ZN39_INTERNAL_59a51e91_4_k_cu_2ff3d302_29654cute7productE - _ZN39_INTERNAL_59a51e91_4_k_cu_2ff3d302_29654cuda3std3__441_GLOBAL__N__59a51e91_4_k_cu_2ff3d302_29656ignoreE)
_ZN39_INTERNAL_59a51e91_4_k_cu_2ff3d302_29654cuda3std3__441_GLOBAL__N__59a51e91_4_k_cu_2ff3d302_29656ignoreE:
	.zero		1
	.type		_ZN39_INTERNAL_59a51e91_4_k_cu_2ff3d302_29654cute7productE,@object
	.size		_ZN39_INTERNAL_59a51e91_4_k_cu_2ff3d302_29654cute7productE,(_ZN39_INTERNAL_59a51e91_4_k_cu_2ff3d302_29654cuda3std3__45__cpo3endE - _ZN39_INTERNAL_59a51e91_4_k_cu_2ff3d302_29654cute7productE)
_ZN39_INTERNAL_59a51e91_4_k_cu_2ff3d302_29654cute7productE:
	.zero		1
	.type		_ZN39_INTERNAL_59a51e91_4_k_cu_2ff3d302_29654cuda3std3__45__cpo3endE,@object
	.size		_ZN39_INTERNAL_59a51e91_4_k_cu_2ff3d302_29654cuda3std3__45__cpo3endE,(_ZN39_INTERNAL_59a51e91_4_k_cu_2ff3d302_29654cuda3std3__419piecewise_constructE - _ZN39_INTERNAL_59a51e91_4_k_cu_2ff3d302_29654cuda3std3__45__cpo3endE)
_ZN39_INTERNAL_59a51e91_4_k_cu_2ff3d302_29654cuda3std3__45__cpo3endE:
	.zero		1
	.type		_ZN39_INTERNAL_59a51e91_4_k_cu_2ff3d302_29654cuda3std3__419piecewise_constructE,@object
	.size		_ZN39_INTERNAL_59a51e91_4_k_cu_2ff3d302_29654cuda3std3__419piecewise_constructE,(_ZN39_INTERNAL_59a51e91_4_k_cu_2ff3d302_29654cuda3std3__45__cpo4cendE - _ZN39_INTERNAL_59a51e91_4_k_cu_2ff3d302_29654cuda3std3__419piecewise_constructE)
_ZN39_INTERNAL_59a51e91_4_k_cu_2ff3d302_29654cuda3std3__419piecewise_constructE:
	.zero		1
	.type		_ZN39_INTERNAL_59a51e91_4_k_cu_2ff3d302_29654cuda3std3__45__cpo4cendE,@object
	.size		_ZN39_INTERNAL_59a51e91_4_k_cu_2ff3d302_29654cuda3std3__45__cpo4cendE,(_ZN39_INTERNAL_59a51e91_4_k_cu_2ff3d302_29654cuda3std6ranges3__45__cpo4swapE - _ZN39_INTERNAL_59a51e91_4_k_cu_2ff3d302_29654cuda3std3__45__cpo4cendE)
_ZN39_INTERNAL_59a51e91_4_k_cu_2ff3d302_29654cuda3std3__45__cpo4cendE:
	.zero		1
	.type		_ZN39_INTERNAL_59a51e91_4_k_cu_2ff3d302_29654cuda3std6ranges3__45__cpo4swapE,@object
	.size		_ZN39_INTERNAL_59a51e91_4_k_cu_2ff3d302_29654cuda3std6ranges3__45__cpo4swapE,(.L_7 - _ZN39_INTERNAL_59a51e91_4_k_cu_2ff3d302_29654cuda3std6ranges3__45__cpo4swapE)
_ZN39_INTERNAL_59a51e91_4_k_cu_2ff3d302_29654cuda3std6ranges3__45__cpo4swapE:
	.zero		1
.L_7:


//--------------------- .nv.constant0._ZN7cutlass13device_kernelINS_4conv6kernel13ConvUniversalINS1_16ConvProblemShapeILNS1_8OperatorE0ELi2EEENS1_10collective14CollectiveConvINS1_46MainloopSm90TmaGmmaWarpSpecializedImplicitGemmILS5_0ELi2ELi2EN4cute5tupleIJNSA_1CILi2EEENSC_ILi1EEESE_EEENS1_36KernelImplicitTmaWarpSpecializedSm90ELi1EEENSB_IJNSC_ILi256EEENSC_ILi64EEENSB_IJSJ_EEEEEENS_10tfloat32_tESM_NSA_8TiledMMAINSA_8MMA_AtomIJNSA_4SM904GMMA29MMA_64x64x8_F32TF32TF32_SS_TNILNSQ_7ScaleInE1ELSS_1EEEEEENSA_6LayoutINSB_IJSE_SE_SE_EEENSB_IJNSC_ILi0EEESX_SX_EEEEENSB_IJNSA_10UnderscoreES10_S10_EEEEENS7_6detail26Sm90ImplicitGemmTileTraitsINSA_20SM90_TMA_LOAD_IM2COLENSA_14ComposedLayoutINSA_7SwizzleILi3ELi4ELi3EEENSA_18smem_ptr_flag_bitsILi32EEENSV_INSB_IJNSB_IJNSC_ILi8EEENSC_ILi32EEEEEENSB_IJS1C_SD_EEENSB_IJSE_SD_EEEEEENSB_IJNSB_IJS1C_NSC_ILi512EEEEEENSB_IJSE_SI_EEENSB_IJSX_NSC_ILi16384EEEEEEEEEEEEEvEENS14_INSA_23SM90_TMA_LOAD_MULTICASTENS16_IS18_S1A_NSV_INSB_IJNSB_IJS1B_S1B_EEES1E_S1F_EEENSB_IJS1I_S1J_NSB_IJSX_NSC_ILi4096EEEEEEEEEEEEEvEEEENS_8epilogue10collective6detail29Sm90TmaWarpSpecializedAdapterINS21_15DefaultEpilogueISM_NSB_IJNSB_IJlllEEESE_SX_EEES26_NS20_6thread17LinearCombinationISM_Li1EffLNS27_9ScaleType4KindE0ELNS_15FloatRoundStyleE2ESM_EENS_4gemm15EpilogueDefaultEEEEEvvEEEEvNT_6ParamsE --------------------------
	.section	.nv.constant0._ZN7cutlass13device_kernelINS_4conv6kernel13ConvUniversalINS1_16ConvProblemShapeILNS1_8OperatorE0ELi2EEENS1_10collective14CollectiveConvINS1_46MainloopSm90TmaGmmaWarpSpecializedImplicitGemmILS5_0ELi2ELi2EN4cute5tupleIJNSA_1CILi2EEENSC_ILi1EEESE_EEENS1_36KernelImplicitTmaWarpSpecializedSm90ELi1EEENSB_IJNSC_ILi256EEENSC_ILi64EEENSB_IJSJ_EEEEEENS_10tfloat32_tESM_NSA_8TiledMMAINSA_8MMA_AtomIJNSA_4SM904GMMA29MMA_64x64x8_F32TF32TF32_SS_TNILNSQ_7ScaleInE1ELSS_1EEEEEENSA_6LayoutINSB_IJSE_SE_SE_EEENSB_IJNSC_ILi0EEESX_SX_EEEEENSB_IJNSA_10UnderscoreES10_S10_EEEEENS7_6detail26Sm90ImplicitGemmTileTraitsINSA_20SM90_TMA_LOAD_IM2COLENSA_14ComposedLayoutINSA_7SwizzleILi3ELi4ELi3EEENSA_18smem_ptr_flag_bitsILi32EEENSV_INSB_IJNSB_IJNSC_ILi8EEENSC_ILi32EEEEEENSB_IJS1C_SD_EEENSB_IJSE_SD_EEEEEENSB_IJNSB_IJS1C_NSC_ILi512EEEEEENSB_IJSE_SI_EEENSB_IJSX_NSC_ILi16384EEEEEEEEEEEEEvEENS14_INSA_23SM90_TMA_LOAD_MULTICASTENS16_IS18_S1A_NSV_INSB_IJNSB_IJS1B_S1B_EEES1E_S1F_EEENSB_IJS1I_S1J_NSB_IJSX_NSC_ILi4096EEEEEEEEEEEEEvEEEENS_8epilogue10collective6detail29Sm90TmaWarpSpecializedAdapterINS21_15DefaultEpilogueISM_NSB_IJNSB_IJlllEEESE_SX_EEES26_NS20_6thread17LinearCombinationISM_Li1EffLNS27_9ScaleType4KindE0ELNS_15FloatRoundStyleE2ESM_EENS_4gemm15EpilogueDefaultEEEEEvvEEEEvNT_6ParamsE,"a",@progbits
	.sectionflags	@""
	.align	4
.nv.constant0._ZN7cutlass13device_kernelINS_4conv6kernel13ConvUniversalINS1_16ConvProblemShapeILNS1_8OperatorE0ELi2EEENS1_10collective14CollectiveConvINS1_46MainloopSm90TmaGmmaWarpSpecializedImplicitGemmILS5_0ELi2ELi2EN4cute5tupleIJNSA_1CILi2EEENSC_ILi1EEESE_EEENS1_36KernelImplicitTmaWarpSpecializedSm90ELi1EEENSB_IJNSC_ILi256EEENSC_ILi64EEENSB_IJSJ_EEEEEENS_10tfloat32_tESM_NSA_8TiledMMAINSA_8MMA_AtomIJNSA_4SM904GMMA29MMA_64x64x8_F32TF32TF32_SS_TNILNSQ_7ScaleInE1ELSS_1EEEEEENSA_6LayoutINSB_IJSE_SE_SE_EEENSB_IJNSC_ILi0EEESX_SX_EEEEENSB_IJNSA_10UnderscoreES10_S10_EEEEENS7_6detail26Sm90ImplicitGemmTileTraitsINSA_20SM90_TMA_LOAD_IM2COLENSA_14ComposedLayoutINSA_7SwizzleILi3ELi4ELi3EEENSA_18smem_ptr_flag_bitsILi32EEENSV_INSB_IJNSB_IJNSC_ILi8EEENSC_ILi32EEEEEENSB_IJS1C_SD_EEENSB_IJSE_SD_EEEEEENSB_IJNSB_IJS1C_NSC_ILi512EEEEEENSB_IJSE_SI_EEENSB_IJSX_NSC_ILi16384EEEEEEEEEEEEEvEENS14_INSA_23SM90_TMA_LOAD_MULTICASTENS16_IS18_S1A_NSV_INSB_IJNSB_IJS1B_S1B_EEES1E_S1F_EEENSB_IJS1I_S1J_NSB_IJSX_NSC_ILi4096EEEEEEEEEEEEEvEEEENS_8epilogue10collective6detail29Sm90TmaWarpSpecializedAdapterINS21_15DefaultEpilogueISM_NSB_IJNSB_IJlllEEESE_SX_EEES26_NS20_6thread17LinearCombinationISM_Li1EffLNS27_9ScaleType4KindE0ELNS_15FloatRoundStyleE2ESM_EENS_4gemm15EpilogueDefaultEEEEEvvEEEEvNT_6ParamsE:
	.zero		1536


//--------------------- SYMBOLS --------------------------

	.type		.nv.reservedSmem.offset0,@object
	.size		.nv.reservedSmem.offset0,0x4
